def attn_fwd(
    Q,
    K,
    V,
    Out,
    Lse,
    sm_scale,
    stride_qz,
    stride_qh,
    stride_qm,
    stride_qk,
    stride_kz,
    stride_kh,
    stride_kn,
    stride_kk,
    stride_vz,
    stride_vh,
    stride_vn,
    stride_vk,
    stride_oz,
    stride_oh,
    stride_om,
    stride_ok,
    seqlen_q,
    seqlen_k,
    BLOCK_M: tl.constexpr,
    BLOCK_N: tl.constexpr,
    HEAD_DIM: tl.constexpr,
    CAUSAL: tl.constexpr,
):
    start_m = tl.program_id(0)
    off_hz = tl.program_id(1)
    q_off = off_hz * stride_qh
    k_off = off_hz * stride_kh
    v_off = off_hz * stride_vh
    offs_m = start_m * BLOCK_M + tl.arange(0, BLOCK_M)
    offs_d = tl.arange(0, HEAD_DIM)
    offs_n = tl.arange(0, BLOCK_N)
    q_ptrs = Q + q_off + offs_m[:, None] * stride_qm + offs_d[None, :] * stride_qk
    k_ptrs = K + k_off + offs_d[:, None] * stride_kk + offs_n[None, :] * stride_kn
    v_ptrs = V + v_off + offs_n[:, None] * stride_vn + offs_d[None, :] * stride_vk
    m_i = tl.full([BLOCK_M], float("-inf"), dtype=tl.float32)
    l_i = tl.zeros([BLOCK_M], dtype=tl.float32) + 1.0
    acc = tl.zeros([BLOCK_M, HEAD_DIM], dtype=tl.float32)
    q = tl.load(q_ptrs)
    acc, l_i, m_i = _attn_fwd_inner(
        acc,
        l_i,
        m_i,
        q,
        k_ptrs,
        v_ptrs,
        sm_scale,
        stride_kn,
        stride_vn,
        start_m,
        seqlen_k,
        BLOCK_M,
        BLOCK_N,
        HEAD_DIM,
        CAUSAL,
    )
    acc = acc / l_i[:, None]
    lse = m_i + tl.math.log2(l_i) / 1.4426950408889634
    o_ptrs = (
        Out
        + off_hz * stride_oh
        + offs_m[:, None] * stride_om
        + offs_d[None, :] * stride_ok
    )
    tl.store(o_ptrs, acc.to(Out.dtype.element_ty))
    tl.store(Lse + off_hz * seqlen_q + offs_m, lse)

# config = {"BLOCK_M": 256, "BLOCK_N": 16, "HEAD_DIM": 16, "arch": "sm_80", "causal": false, "dtype": "fp16", "num_stages": 2, "num_warps": 16}
# arch = sm_80


// ===== COMPILED SASS (sm_80) =====

	.target	sm_80

	.elftype	@"ET_EXEC"


//--------------------- .note.nv.tkinfo           --------------------------
	.section	.note.nv.tkinfo,"",@"SHT_NOTE"
	.sectionflags	@"SHF_NOTE_NV_TKINFO"
	.tkinfo
        /*0018*/ 	.word	0x00000002
        /*0030*/ 	.string	""
        /*0030*/ 	.string	"ptxas"
        /*0030*/ 	.string	"Cuda compilation tools, release 13.0, V13.0.88"
        /*0030*/ 	.string	"Build cuda_13.0.r13.0/compiler.36424714_0"
        /*0030*/ 	.string	"-v  -suppress-debug-info  -lineinfo  -arch sm_80 "



//--------------------- .note.nv.cuinfo           --------------------------
	.section	.note.nv.cuinfo,"",@"SHT_NOTE"
	.sectionflags	@"SHF_NOTE_NV_CUINFO"
        /*0018*/ 	.short	0x0002
        /*001a*/ 	.short	0x0050
        /*001c*/ 	.short	0x0082
	.zero		2


//--------------------- .nv.info                  --------------------------
	.section	.nv.info,"",@"SHT_CUDA_INFO"
	.align	4


	//----- nvinfo : EIATTR_REGCOUNT
	.align		4
        /*0000*/ 	.byte	0x04, 0x2f
        /*0002*/ 	.short	(.L_2 - .L_1)
	.align		4
.L_1:
        /*0004*/ 	.word	index@(attn_fwd)
        /*0008*/ 	.word	0x00000028


	//----- nvinfo : EIATTR_FRAME_SIZE
	.align		4
.L_2:
        /*000c*/ 	.byte	0x04, 0x11
        /*000e*/ 	.short	(.L_4 - .L_3)
	.align		4
.L_3:
        /*0010*/ 	.word	index@(attn_fwd)
        /*0014*/ 	.word	0x00000000


	//----- nvinfo : EIATTR_MIN_STACK_SIZE
	.align		4
.L_4:
        /*0018*/ 	.byte	0x04, 0x12
        /*001a*/ 	.short	(.L_6 - .L_5)
	.align		4
.L_5:
        /*001c*/ 	.word	index@(attn_fwd)
        /*0020*/ 	.word	0x00000000
.L_6:


//--------------------- .nv.info.attn_fwd         --------------------------
	.section	.nv.info.attn_fwd,"",@"SHT_CUDA_INFO"
	.sectionflags	@""
	.align	4


	//----- nvinfo : EIATTR_CUDA_API_VERSION
	.align		4
        /*0000*/ 	.byte	0x04, 0x37
        /*0002*/ 	.short	(.L_8 - .L_7)
.L_7:
        /*0004*/ 	.word	0x00000082


	//----- nvinfo : EIATTR_SW2861232_WAR
	.align		4
.L_8:
        /*0008*/ 	.byte	0x01, 0x35
	.zero		2


	//----- nvinfo : EIATTR_PARAM_CBANK
	.align		4
        /*000c*/ 	.byte	0x04, 0x0a
        /*000e*/ 	.short	(.L_10 - .L_9)
	.align		4
.L_9:
        /*0010*/ 	.word	index@(.nv.constant0.attn_fwd)
        /*0014*/ 	.short	0x0160
        /*0016*/ 	.short	0x0088


	//----- nvinfo : EIATTR_CBANK_PARAM_SIZE
	.align		4
.L_10:
        /*0018*/ 	.byte	0x03, 0x19
        /*001a*/ 	.short	0x0088


	//----- nvinfo : EIATTR_KPARAM_INFO
	.align		4
        /*001c*/ 	.byte	0x04, 0x17
        /*001e*/ 	.short	(.L_12 - .L_11)
.L_11:
        /*0020*/ 	.word	0x00000000
        /*0024*/ 	.short	0x0019
        /*0026*/ 	.short	0x0080
        /*0028*/ 	.byte	0x00, 0xf4, 0x21, 0x00


	//----- nvinfo : EIATTR_KPARAM_INFO
	.align		4
.L_12:
        /*002c*/ 	.byte	0x04, 0x17
        /*002e*/ 	.short	(.L_14 - .L_13)
.L_13:
        /*0030*/ 	.word	0x00000000
        /*0034*/ 	.short	0x0018
        /*0036*/ 	.short	0x0078
        /*0038*/ 	.byte	0x00, 0xf4, 0x21, 0x00


	//----- nvinfo : EIATTR_KPARAM_INFO
	.align		4
.L_14:
        /*003c*/ 	.byte	0x04, 0x17
        /*003e*/ 	.short	(.L_16 - .L_15)
.L_15:
        /*0040*/ 	.word	0x00000000
        /*0044*/ 	.short	0x0017
        /*0046*/ 	.short	0x0070
        /*0048*/ 	.byte	0x00, 0xf0, 0x11, 0x00


	//----- nvinfo : EIATTR_KPARAM_INFO
	.align		4
.L_16:
        /*004c*/ 	.byte	0x04, 0x17
        /*004e*/ 	.short	(.L_18 - .L_17)
.L_17:
        /*0050*/ 	.word	0x00000000
        /*0054*/ 	.short	0x0016
        /*0056*/ 	.short	0x006c
        /*0058*/ 	.byte	0x00, 0xf0, 0x11, 0x00


	//----- nvinfo : EIATTR_KPARAM_INFO
	.align		4
.L_18:
        /*005c*/ 	.byte	0x04, 0x17
        /*005e*/ 	.short	(.L_20 - .L_19)
.L_19:
        /*0060*/ 	.word	0x00000000
        /*0064*/ 	.short	0x0015
        /*0066*/ 	.short	0x0068
        /*0068*/ 	.byte	0x00, 0xf0, 0x11, 0x00


	//----- nvinfo : EIATTR_KPARAM_INFO
	.align		4
.L_20:
        /*006c*/ 	.byte	0x04, 0x17
        /*006e*/ 	.short	(.L_22 - .L_21)
.L_21:
        /*0070*/ 	.word	0x00000000
        /*0074*/ 	.short	0x0014
        /*0076*/ 	.short	0x0064
        /*0078*/ 	.byte	0x00, 0xf0, 0x11, 0x00


	//----- nvinfo : EIATTR_KPARAM_INFO
	.align		4
.L_22:
        /*007c*/ 	.byte	0x04, 0x17
        /*007e*/ 	.short	(.L_24 - .L_23)
.L_23:
        /*0080*/ 	.word	0x00000000
        /*0084*/ 	.short	0x0013
        /*0086*/ 	.short	0x0060
        /*0088*/ 	.byte	0x00, 0xf0, 0x11, 0x00


	//----- nvinfo : EIATTR_KPARAM_INFO
	.align		4
.L_24:
        /*008c*/ 	.byte	0x04, 0x17
        /*008e*/ 	.short	(.L_26 - .L_25)
.L_25:
        /*0090*/ 	.word	0x00000000
        /*0094*/ 	.short	0x0012
        /*0096*/ 	.short	0x005c
        /*0098*/ 	.byte	0x00, 0xf0, 0x11, 0x00


	//----- nvinfo : EIATTR_KPARAM_INFO
	.align		4
.L_26:
        /*009c*/ 	.byte	0x04, 0x17
        /*009e*/ 	.short	(.L_28 - .L_27)
.L_27:
        /*00a0*/ 	.word	0x00000000
        /*00a4*/ 	.short	0x0011
        /*00a6*/ 	.short	0x0058
        /*00a8*/ 	.byte	0x00, 0xf0, 0x11, 0x00


	//----- nvinfo : EIATTR_KPARAM_INFO
	.align		4
.L_28:
        /*00ac*/ 	.byte	0x04, 0x17
        /*00ae*/ 	.short	(.L_30 - .L_29)
.L_29:
        /*00b0*/ 	.word	0x00000000
        /*00b4*/ 	.short	0x0010
        /*00b6*/ 	.short	0x0054
        /*00b8*/ 	.byte	0x00, 0xf0, 0x11, 0x00


	//----- nvinfo : EIATTR_KPARAM_INFO
	.align		4
.L_30:
        /*00bc*/ 	.byte	0x04, 0x17
        /*00be*/ 	.short	(.L_32 - .L_31)
.L_31:
        /*00c0*/ 	.word	0x00000000
        /*00c4*/ 	.short	0x000f
        /*00c6*/ 	.short	0x0050
        /*00c8*/ 	.byte	0x00, 0xf0, 0x11, 0x00


	//----- nvinfo : EIATTR_KPARAM_INFO
	.align		4
.L_32:
        /*00cc*/ 	.byte	0x04, 0x17
        /*00ce*/ 	.short	(.L_34 - .L_33)
.L_33:
        /*00d0*/ 	.word	0x00000000
        /*00d4*/ 	.short	0x000e
        /*00d6*/ 	.short	0x004c
        /*00d8*/ 	.byte	0x00, 0xf0, 0x11, 0x00


	//----- nvinfo : EIATTR_KPARAM_INFO
	.align		4
.L_34:
        /*00dc*/ 	.byte	0x04, 0x17
        /*00de*/ 	.short	(.L_36 - .L_35)
.L_35:
        /*00e0*/ 	.word	0x00000000
        /*00e4*/ 	.short	0x000d
        /*00e6*/ 	.short	0x0048
        /*00e8*/ 	.byte	0x00, 0xf0, 0x11, 0x00


	//----- nvinfo : EIATTR_KPARAM_INFO
	.align		4
.L_36:
        /*00ec*/ 	.byte	0x04, 0x17
        /*00ee*/ 	.short	(.L_38 - .L_37)
.L_37:
        /*00f0*/ 	.word	0x00000000
        /*00f4*/ 	.short	0x000c
        /*00f6*/ 	.short	0x0044
        /*00f8*/ 	.byte	0x00, 0xf0, 0x11, 0x00


	//----- nvinfo : EIATTR_KPARAM_INFO
	.align		4
.L_38:
        /*00fc*/ 	.byte	0x04, 0x17
        /*00fe*/ 	.short	(.L_40 - .L_39)
.L_39:
        /*0100*/ 	.word	0x00000000
        /*0104*/ 	.short	0x000b
        /*0106*/ 	.short	0x0040
        /*0108*/ 	.byte	0x00, 0xf0, 0x11, 0x00


	//----- nvinfo : EIATTR_KPARAM_INFO
	.align		4
.L_40:
        /*010c*/ 	.byte	0x04, 0x17
        /*010e*/ 	.short	(.L_42 - .L_41)
.L_41:
        /*0110*/ 	.word	0x00000000
        /*0114*/ 	.short	0x000a
        /*0116*/ 	.short	0x003c
        /*0118*/ 	.byte	0x00, 0xf0, 0x11, 0x00


	//----- nvinfo : EIATTR_KPARAM_INFO
	.align		4
.L_42:
        /*011c*/ 	.byte	0x04, 0x17
        /*011e*/ 	.short	(.L_44 - .L_43)
.L_43:
        /*0120*/ 	.word	0x00000000
        /*0124*/ 	.short	0x0009
        /*0126*/ 	.short	0x0038
        /*0128*/ 	.byte	0x00, 0xf0, 0x11, 0x00


	//----- nvinfo : EIATTR_KPARAM_INFO
	.align		4
.L_44:
        /*012c*/ 	.byte	0x04, 0x17
        /*012e*/ 	.short	(.L_46 - .L_45)
.L_45:
        /*0130*/ 	.word	0x00000000
        /*0134*/ 	.short	0x0008
        /*0136*/ 	.short	0x0034
        /*0138*/ 	.byte	0x00, 0xf0, 0x11, 0x00


	//----- nvinfo : EIATTR_KPARAM_INFO
	.align		4
.L_46:
        /*013c*/ 	.byte	0x04, 0x17
        /*013e*/ 	.short	(.L_48 - .L_47)
.L_47:
        /*0140*/ 	.word	0x00000000
        /*0144*/ 	.short	0x0007
        /*0146*/ 	.short	0x0030
        /*0148*/ 	.byte	0x00, 0xf0, 0x11, 0x00


	//----- nvinfo : EIATTR_KPARAM_INFO
	.align		4
.L_48:
        /*014c*/ 	.byte	0x04, 0x17
        /*014e*/ 	.short	(.L_50 - .L_49)
.L_49:
        /*0150*/ 	.word	0x00000000
        /*0154*/ 	.short	0x0006
        /*0156*/ 	.short	0x002c
        /*0158*/ 	.byte	0x00, 0xf0, 0x11, 0x00


	//----- nvinfo : EIATTR_KPARAM_INFO
	.align		4
.L_50:
        /*015c*/ 	.byte	0x04, 0x17
        /*015e*/ 	.short	(.L_52 - .L_51)
.L_51:
        /*0160*/ 	.word	0x00000000
        /*0164*/ 	.short	0x0005
        /*0166*/ 	.short	0x0028
        /*0168*/ 	.byte	0x00, 0xf0, 0x11, 0x00


	//----- nvinfo : EIATTR_KPARAM_INFO
	.align		4
.L_52:
        /*016c*/ 	.byte	0x04, 0x17
        /*016e*/ 	.short	(.L_54 - .L_53)
.L_53:
        /*0170*/ 	.word	0x00000000
        /*0174*/ 	.short	0x0004
        /*0176*/ 	.short	0x0020
        /*0178*/ 	.byte	0x00, 0xf4, 0x21, 0x00


	//----- nvinfo : EIATTR_KPARAM_INFO
	.align		4
.L_54:
        /*017c*/ 	.byte	0x04, 0x17
        /*017e*/ 	.short	(.L_56 - .L_55)
.L_55:
        /*0180*/ 	.word	0x00000000
        /*0184*/ 	.short	0x0003
        /*0186*/ 	.short	0x0018
        /*0188*/ 	.byte	0x00, 0xf4, 0x21, 0x00


	//----- nvinfo : EIATTR_KPARAM_INFO
	.align		4
.L_56:
        /*018c*/ 	.byte	0x04, 0x17
        /*018e*/ 	.short	(.L_58 - .L_57)
.L_57:
        /*0190*/ 	.word	0x00000000
        /*0194*/ 	.short	0x0002
        /*0196*/ 	.short	0x0010
        /*0198*/ 	.byte	0x00, 0xf4, 0x21, 0x00


	//----- nvinfo : EIATTR_KPARAM_INFO
	.align		4
.L_58:
        /*019c*/ 	.byte	0x04, 0x17
        /*019e*/ 	.short	(.L_60 - .L_59)
.L_59:
        /*01a0*/ 	.word	0x00000000
        /*01a4*/ 	.short	0x0001
        /*01a6*/ 	.short	0x0008
        /*01a8*/ 	.byte	0x00, 0xf4, 0x21, 0x00


	//----- nvinfo : EIATTR_KPARAM_INFO
	.align		4
.L_60:
        /*01ac*/ 	.byte	0x04, 0x17
        /*01ae*/ 	.short	(.L_62 - .L_61)
.L_61:
        /*01b0*/ 	.word	0x00000000
        /*01b4*/ 	.short	0x0000
        /*01b6*/ 	.short	0x0000
        /*01b8*/ 	.byte	0x00, 0xf4, 0x21, 0x00


	//----- nvinfo : EIATTR_MAXREG_COUNT
	.align		4
.L_62:
        /*01bc*/ 	.byte	0x03, 0x1b
        /*01be*/ 	.short	0x0080


	//----- nvinfo : EIATTR_NUM_BARRIERS
	.align		4
        /*01c0*/ 	.byte	0x02, 0x4c
        /*01c2*/ 	.byte	0x01
	.zero		1


	//----- nvinfo : EIATTR_MERCURY_ISA_VERSION
	.align		4
        /*01c4*/ 	.byte	0x03, 0x5f
        /*01c6*/ 	.short	0x0000


	//----- nvinfo : EIATTR_COOP_GROUP_MASK_REGIDS
	.align		4
        /*01c8*/ 	.byte	0x04, 0x29
        /*01ca*/ 	.short	(.L_64 - .L_63)


	//   ....[0]....
.L_63:
        /*01cc*/ 	.word	0xffffffff


	//   ....[1]....
        /*01d0*/ 	.word	0xffffffff


	//   ....[2]....
        /*01d4*/ 	.word	0xffffffff


	//   ....[3]....
        /*01d8*/ 	.word	0xffffffff


	//   ....[4]....
        /*01dc*/ 	.word	0xffffffff


	//   ....[5]....
        /*01e0*/ 	.word	0xffffffff


	//   ....[6]....
        /*01e4*/ 	.word	0xffffffff


	//   ....[7]....
        /*01e8*/ 	.word	0xffffffff


	//----- nvinfo : EIATTR_COOP_GROUP_INSTR_OFFSETS
	.align		4
.L_64:
        /*01ec*/ 	.byte	0x04, 0x28
        /*01ee*/ 	.short	(.L_66 - .L_65)


	//   ....[0]....
.L_65:
        /*01f0*/ 	.word	0x000009d0


	//   ....[1]....
        /*01f4*/ 	.word	0x00000a30


	//   ....[2]....
        /*01f8*/ 	.word	0x00000a50


	//   ....[3]....
        /*01fc*/ 	.word	0x00000a70


	//   ....[4]....
        /*0200*/ 	.word	0x00000d10


	//   ....[5]....
        /*0204*/ 	.word	0x00000e10


	//   ....[6]....
        /*0208*/ 	.word	0x00000e50


	//   ....[7]....
        /*020c*/ 	.word	0x00000e60


	//----- nvinfo : EIATTR_EXIT_INSTR_OFFSETS
	.align		4
.L_66:
        /*0210*/ 	.byte	0x04, 0x1c
        /*0212*/ 	.short	(.L_68 - .L_67)


	//   ....[0]....
.L_67:
        /*0214*/ 	.word	0x00001a90


	//   ....[1]....
        /*0218*/ 	.word	0x00001b30


	//----- nvinfo : EIATTR_REQNTID
	.align		4
.L_68:
        /*021c*/ 	.byte	0x04, 0x10
        /*021e*/ 	.short	(.L_70 - .L_69)
.L_69:
        /*0220*/ 	.word	0x00000200
        /*0224*/ 	.word	0x00000001
        /*0228*/ 	.word	0x00000001
.L_70:


//--------------------- .nv.callgraph             --------------------------
	.section	.nv.callgraph,"",@"SHT_CUDA_CALLGRAPH"
	.align	4
	.sectionentsize	8
	.align		4
        /*0000*/ 	.word	0x00000000
	.align		4
        /*0004*/ 	.word	0xffffffff
	.align		4
        /*0008*/ 	.word	0x00000000
	.align		4
        /*000c*/ 	.word	0xfffffffe
	.align		4
        /*0010*/ 	.word	0x00000000
	.align		4
        /*0014*/ 	.word	0xfffffffd
	.align		4
        /*0018*/ 	.word	0x00000000
	.align		4
        /*001c*/ 	.word	0xfffffffc


//--------------------- .nv.rel.action            --------------------------
	.section	.nv.rel.action,"",@"SHT_CUDA_RELOCINFO"
	.align	8
	.sectionentsize	8
        /*0000*/ 	.byte	0x73, 0x00, 0x00, 0x00, 0x00, 0x00, 0x00, 0x00, 0x00, 0x00, 0x00, 0x11, 0x25, 0x00, 0x05, 0x36


//--------------------- .nv.constant4             --------------------------
	.section	.nv.constant4,"a",@progbits
	.align	8
	.align		8
.nv.constant4:
        /*0000*/ 	.dword	_$_str


//--------------------- .nv.constant0.attn_fwd    --------------------------
	.section	.nv.constant0.attn_fwd,"a",@progbits
	.sectionflags	@""
	.align	4
.nv.constant0.attn_fwd:
	.zero		488


//--------------------- .text.attn_fwd            --------------------------
	.section	.text.attn_fwd,"ax",@progbits
	.sectioninfo	@"SHI_REGISTERS=40"
	.align	128
        .global         attn_fwd
        .type           attn_fwd,@function
        .size           attn_fwd,(.L_x_3 - attn_fwd)
        .other          attn_fwd,@"STO_CUDA_ENTRY STV_DEFAULT"
attn_fwd:
.text.attn_fwd:
[----:B------:R-:W-:Y:S02]  /*0000*/  IMAD.MOV.U32 R1, RZ, RZ, c[0x0][0x28] ;  /* 0x00000a00ff017624 */ /* 0x000fe400078e00ff */
[----:B------:R-:W0:Y:S01]  /*0010*/  S2R R24, SR_TID.X ;  /* 0x0000000000187919 */ /* 0x000e220000002100 */
[----:B------:R-:W-:Y:S01]  /*0020*/  MOV R5, c[0x0][0x198] ;  /* 0x0000660000057a02 */ /* 0x000fe20000000f00 */
[----:B------:R-:W-:Y:S02]  /*0030*/  ULDC.64 UR4, c[0x0][0x118] ;  /* 0x0000460000047ab9 */ /* 0x000fe40000000a00 */
[----:B------:R-:W1:Y:S04]  /*0040*/  S2R R37, SR_CTAID.X ;  /* 0x0000000000257919 */ /* 0x000e680000002500 */
[----:B------:R-:W2:Y:S01]  /*0050*/  S2R R29, SR_CTAID.Y ;  /* 0x00000000001d7919 */ /* 0x000ea20000002600 */
[----:B0-----:R-:W-:Y:S02]  /*0060*/  LOP3.LUT R0, R24, 0xff, RZ, 0xc0, !PT ;  /* 0x000000ff18007812 */ /* 0x001fe400078ec0ff */
[----:B------:R-:W-:-:S03]  /*0070*/  SHF.R.U32.HI R2, RZ, 0x8, R24 ;  /* 0x00000008ff027819 */ /* 0x000fc60000011618 */
[----:B-1----:R-:W-:Y:S01]  /*0080*/  IMAD R37, R37, 0x100, R0 ;  /* 0x0000010025257824 */ /* 0x002fe200078e0200 */
[----:B------:R-:W-:Y:S01]  /*0090*/  SGXT.U32 R3, R2, 0x1 ;  /* 0x000000010203781a */ /* 0x000fe20000000000 */
[----:B--2---:R-:W-:Y:S02]  /*00a0*/  IMAD R2, R29, c[0x0][0x190], RZ ;  /* 0x000064001d027a24 */ /* 0x004fe400078e02ff */
[----:B------:R-:W-:Y:S02]  /*00b0*/  IMAD R4, R37, c[0x0][0x194], RZ ;  /* 0x0000650025047a24 */ /* 0x000fe400078e02ff */
[----:B------:R-:W-:Y:S02]  /*00c0*/  IMAD R8, R3, c[0x0][0x198], RZ ;  /* 0x0000660003087a24 */ /* 0x000fe400078e02ff */
[----:B------:R-:W-:Y:S02]  /*00d0*/  IMAD.SHL.U32 R3, R2, 0x2, RZ ;  /* 0x0000000202037824 */ /* 0x000fe400078e00ff */
[----:B------:R-:W-:-:S02]  /*00e0*/  IMAD.SHL.U32 R6, R4, 0x2, RZ ;  /* 0x0000000204067824 */ /* 0x000fc400078e00ff */
[----:B------:R-:W-:Y:S01]  /*00f0*/  IMAD.HI R7, R4, 0x2, RZ ;  /* 0x0000000204077827 */ /* 0x000fe200078e02ff */
[----:B------:R-:W-:Y:S02]  /*0100*/  LEA R4, R5, R8, 0x1 ;  /* 0x0000000805047211 */ /* 0x000fe400078e08ff */
[----:B------:R-:W-:Y:S01]  /*0110*/  IADD3 R19, P0, P1, R6, c[0x0][0x160], R3 ;  /* 0x0000580006137a10 */ /* 0x000fe2000791e003 */
[----:B------:R-:W-:-:S04]  /*0120*/  IMAD.HI R2, R2, 0x2, RZ ;  /* 0x0000000202027827 */ /* 0x000fc800078e02ff */
[----:B------:R-:W-:Y:S01]  /*0130*/  IMAD R6, R5, 0x2, R4 ;  /* 0x0000000205067824 */ /* 0x000fe200078e0204 */
[----:B------:R-:W-:Y:S02]  /*0140*/  IADD3.X R21, R7, c[0x0][0x164], R2, P0, P1 ;  /* 0x0000590007157a10 */ /* 0x000fe400007e2402 */
[C---:B------:R-:W-:Y:S02]  /*0150*/  LEA R16, P1, R4.reuse, R19, 0x1 ;  /* 0x0000001304107211 */ /* 0x040fe400078208ff */
[C---:B------:R-:W-:Y:S02]  /*0160*/  LEA R18, R5.reuse, R6, 0x1 ;  /* 0x0000000605127211 */ /* 0x040fe400078e08ff */
[----:B------:R-:W-:Y:S02]  /*0170*/  LEA.HI.X.SX32 R17, R4, R21, 0x1, P1 ;  /* 0x0000001504117211 */ /* 0x000fe400008f0eff */
[----:B------:R-:W-:Y:S01]  /*0180*/  LEA R14, P0, R8, R19, 0x1 ;  /* 0x00000013080e7211 */ /* 0x000fe200078008ff */
[----:B------:R-:W-:-:S02]  /*0190*/  IMAD R4, R5, 0x2, R18 ;  /* 0x0000000205047824 */ /* 0x000fc400078e0212 */
[----:B------:R0:W2:Y:S01]  /*01a0*/  LDG.E.U16 R11, [R16.64] ;  /* 0x00000004100b7981 */ /* 0x0000a2000c1e1500 */
[----:B------:R-:W-:Y:S02]  /*01b0*/  LEA.HI.X.SX32 R15, R8, R21, 0x1, P0 ;  /* 0x00000015080f7211 */ /* 0x000fe400000f0eff */
[C---:B------:R-:W-:Y:S02]  /*01c0*/  LEA R20, R5.reuse, R4, 0x1 ;  /* 0x0000000405147211 */ /* 0x040fe400078e08ff */
[C---:B------:R-:W-:Y:S01]  /*01d0*/  LEA R12, P0, R6.reuse, R19, 0x1 ;  /* 0x00000013060c7211 */ /* 0x040fe200078008ff */
[----:B------:R1:W3:Y:S02]  /*01e0*/  LDG.E.U16 R10, [R14.64] ;  /* 0x000000040e0a7981 */ /* 0x0002e4000c1e1500 */
[----:B------:R-:W-:Y:S01]  /*01f0*/  IMAD R22, R5, 0x2, R20 ;  /* 0x0000000205167824 */ /* 0x000fe200078e0214 */
[----:B------:R-:W-:Y:S02]  /*0200*/  LEA.HI.X.SX32 R13, R6, R21, 0x1, P0 ;  /* 0x00000015060d7211 */ /* 0x000fe400000f0eff */
[----:B------:R-:W-:-:S02]  /*0210*/  LEA R2, P0, R4, R19, 0x1 ;  /* 0x0000001304027211 */ /* 0x000fc400078008ff */
[----:B------:R-:W-:Y:S01]  /*0220*/  LEA R8, P1, R20, R19, 0x1 ;  /* 0x0000001314087211 */ /* 0x000fe200078208ff */
[----:B------:R4:W5:Y:S01]  /*0230*/  LDG.E.U16 R12, [R12.64] ;  /* 0x000000040c0c7981 */ /* 0x000962000c1e1500 */
[----:B-1----:R-:W-:Y:S02]  /*0240*/  LEA R15, R5, R22, 0x1 ;  /* 0x00000016050f7211 */ /* 0x002fe400078e08ff */
[----:B------:R-:W-:Y:S02]  /*0250*/  LEA.HI.X.SX32 R3, R4, R21, 0x1, P0 ;  /* 0x0000001504037211 */ /* 0x000fe400000f0eff */
[----:B------:R-:W-:Y:S02]  /*0260*/  LEA R6, P2, R22, R19, 0x1 ;  /* 0x0000001316067211 */ /* 0x000fe400078408ff */
[----:B------:R-:W-:Y:S01]  /*0270*/  LEA.HI.X.SX32 R9, R20, R21, 0x1, P1 ;  /* 0x0000001514097211 */ /* 0x000fe200008f0eff */
[----:B------:R1:W2:Y:S01]  /*0280*/  LDG.E.U16 R2, [R2.64] ;  /* 0x0000000402027981 */ /* 0x0002a2000c1e1500 */
[----:B------:R-:W-:-:S02]  /*0290*/  LEA R4, P0, R18, R19, 0x1 ;  /* 0x0000001312047211 */ /* 0x000fc400078008ff */
[C---:B------:R-:W-:Y:S01]  /*02a0*/  LEA R14, P1, R15.reuse, R19, 0x1 ;  /* 0x000000130f0e7211 */ /* 0x040fe200078208ff */
[----:B------:R-:W5:Y:S01]  /*02b0*/  LDG.E.U16 R8, [R8.64] ;  /* 0x0000000408087981 */ /* 0x000f62000c1e1500 */
[-C--:B------:R-:W-:Y:S02]  /*02c0*/  LEA.HI.X.SX32 R7, R22, R21.reuse, 0x1, P2 ;  /* 0x0000001516077211 */ /* 0x080fe400010f0eff */
[-C--:B------:R-:W-:Y:S02]  /*02d0*/  LEA.HI.X.SX32 R5, R18, R21.reuse, 0x1, P0 ;  /* 0x0000001512057211 */ /* 0x080fe400000f0eff */
[----:B------:R-:W-:Y:S01]  /*02e0*/  LEA.HI.X.SX32 R15, R15, R21, 0x1, P1 ;  /* 0x000000150f0f7211 */ /* 0x000fe200008f0eff */
[----:B------:R1:W5:Y:S04]  /*02f0*/  LDG.E.U16 R6, [R6.64] ;  /* 0x0000000406067981 */ /* 0x000368000c1e1500 */
[----:B------:R4:W5:Y:S04]  /*0300*/  LDG.E.U16 R4, [R4.64] ;  /* 0x0000000404047981 */ /* 0x000968000c1e1500 */
[----:B------:R-:W5:Y:S01]  /*0310*/  LDG.E.U16 R14, [R14.64] ;  /* 0x000000040e0e7981 */ /* 0x000f62000c1e1500 */
[----:B0-----:R-:W-:-:S02]  /*0320*/  SHF.R.S32.HI R16, RZ, 0x8, R24 ;  /* 0x00000008ff107819 */ /* 0x001fc40000011418 */
[----:B-1----:R-:W-:Y:S01]  /*0330*/  MOV R7, 0x1 ;  /* 0x0000000100077802 */ /* 0x002fe20000000f00 */
[----:B----4-:R-:W-:Y:S01]  /*0340*/  IMAD.SHL.U32 R13, R0, 0x2, RZ ;  /* 0x00000002000d7824 */ /* 0x010fe200078e00ff */
[----:B------:R-:W-:Y:S02]  /*0350*/  SGXT R0, R16, 0x1 ;  /* 0x000000011000781a */ /* 0x000fe40000000200 */
[----:B------:R-:W-:Y:S02]  /*0360*/  ISETP.LE.AND P0, PT, R7, c[0x0][0x1d0], PT ;  /* 0x0000740007007a0c */ /* 0x000fe40003f03270 */
[----:B------:R-:W-:-:S04]  /*0370*/  LOP3.LUT R13, R13, 0x210, R0, 0x78, !PT ;  /* 0x000002100d0d7812 */ /* 0x000fc800078e7800 */
[C---:B------:R-:W-:Y:S02]  /*0380*/  LOP3.LUT R0, R13.reuse, 0x20, RZ, 0x3c, !PT ;  /* 0x000000200d007812 */ /* 0x040fe400078e3cff */
[C---:B------:R-:W-:Y:S02]  /*0390*/  LOP3.LUT R3, R13.reuse, 0x40, RZ, 0x3c, !PT ;  /* 0x000000400d037812 */ /* 0x040fe400078e3cff */
[----:B------:R-:W-:Y:S01]  /*03a0*/  LOP3.LUT R5, R13, 0x60, RZ, 0x3c, !PT ;  /* 0x000000600d057812 */ /* 0x000fe200078e3cff */
[----:B------:R-:W-:Y:S01]  /*03b0*/  IMAD.MOV.U32 R25, RZ, RZ, -0x800000 ;  /* 0xff800000ff197424 */ /* 0x000fe200078e00ff */
[----:B------:R-:W-:Y:S01]  /*03c0*/  MOV R27, 0x3f800000 ;  /* 0x3f800000001b7802 */ /* 0x000fe20000000f00 */
[----:B------:R-:W-:Y:S01]  /*03d0*/  IMAD.MOV.U32 R26, RZ, RZ, 0x3f800000 ;  /* 0x3f800000ff1a7424 */ /* 0x000fe200078e00ff */
[----:B------:R-:W-:Y:S01]  /*03e0*/  MOV R20, 0xff800000 ;  /* 0xff80000000147802 */ /* 0x000fe20000000f00 */
[C---:B------:R-:W-:Y:S01]  /*03f0*/  IMAD.SHL.U32 R23, R24.reuse, 0x2, RZ ;  /* 0x0000000218177824 */ /* 0x040fe200078e00ff */
[----:B------:R-:W-:Y:S01]  /*0400*/  LOP3.LUT R28, R24, 0x7, RZ, 0xc0, !PT ;  /* 0x00000007181c7812 */ /* 0x000fe200078ec0ff */
[----:B---3--:R-:W-:Y:S04]  /*0410*/  STS.U16 [R13], R10 ;  /* 0x0000000a0d007388 */ /* 0x008fe80000000400 */
[----:B--2---:R-:W-:Y:S04]  /*0420*/  STS.U16 [R13+0x1000], R2 ;  /* 0x001000020d007388 */ /* 0x004fe80000000400 */
[----:B------:R0:W-:Y:S04]  /*0430*/  STS.U16 [R0+0x400], R11 ;  /* 0x0004000b00007388 */ /* 0x0001e80000000400 */
[----:B-----5:R1:W-:Y:S04]  /*0440*/  STS.U16 [R0+0x1400], R8 ;  /* 0x0014000800007388 */ /* 0x0203e80000000400 */
[----:B------:R-:W-:Y:S01]  /*0450*/  STS.U16 [R3+0x800], R12 ;  /* 0x0008000c03007388 */ /* 0x000fe20000000400 */
[----:B0-----:R-:W-:-:S03]  /*0460*/  CS2R R10, SRZ ;  /* 0x00000000000a7805 */ /* 0x001fc6000001ff00 */
[----:B------:R0:W-:Y:S01]  /*0470*/  STS.U16 [R3+0x1800], R6 ;  /* 0x0018000603007388 */ /* 0x0001e20000000400 */
[----:B-1----:R-:W-:-:S03]  /*0480*/  CS2R R8, SRZ ;  /* 0x0000000000087805 */ /* 0x002fc6000001ff00 */
[----:B------:R-:W-:Y:S04]  /*0490*/  STS.U16 [R5+0xc00], R4 ;  /* 0x000c000405007388 */ /* 0x000fe80000000400 */
[----:B------:R1:W-:Y:S01]  /*04a0*/  STS.U16 [R5+0x1c00], R14 ;  /* 0x001c000e05007388 */ /* 0x0003e20000000400 */
[----:B0-----:R-:W-:Y:S01]  /*04b0*/  CS2R R6, SRZ ;  /* 0x0000000000067805 */ /* 0x001fe2000001ff00 */
[----:B-1----:R-:W-:Y:S01]  /*04c0*/  CS2R R4, SRZ ;  /* 0x0000000000047805 */ /* 0x002fe2000001ff00 */
[----:B------:R-:W-:Y:S05]  /*04d0*/  @!P0 BRA `(.L_x_0) ;  /* 0x00000a3000008947 */ /* 0x000fea0003800000 */
[----:B------:R-:W-:Y:S01]  /*04e0*/  LOP3.LUT R4, R24, 0xf, RZ, 0xc0, !PT ;  /* 0x0000000f18047812 */ /* 0x000fe200078ec0ff */
[C---:B------:R-:W-:Y:S01]  /*04f0*/  IMAD R0, R29.reuse, c[0x0][0x1a0], RZ ;  /* 0x000068001d007a24 */ /* 0x040fe200078e02ff */
[----:B------:R-:W-:Y:S01]  /*0500*/  MOV R27, 0x3f800000 ;  /* 0x3f800000001b7802 */ /* 0x000fe20000000f00 */
[----:B------:R-:W-:Y:S01]  /*0510*/  IMAD R2, R29, c[0x0][0x1b0], RZ ;  /* 0x00006c001d027a24 */ /* 0x000fe200078e02ff */
[----:B------:R-:W-:Y:S01]  /*0520*/  MOV R26, 0x3f800000 ;  /* 0x3f800000001a7802 */ /* 0x000fe20000000f00 */
[----:B------:R-:W-:Y:S01]  /*0530*/  IMAD R5, R4, c[0x0][0x1a8], RZ ;  /* 0x00006a0004057a24 */ /* 0x000fe200078e02ff */
[----:B------:R-:W-:Y:S01]  /*0540*/  SHF.L.U32 R3, R0, 0x1, RZ ;  /* 0x0000000100037819 */ /* 0x000fe200000006ff */
[----:B------:R-:W-:Y:S01]  /*0550*/  IMAD R4, R4, c[0x0][0x1b4], RZ ;  /* 0x00006d0004047a24 */ /* 0x000fe200078e02ff */
[----:B------:R-:W-:Y:S01]  /*0560*/  CS2R R10, SRZ ;  /* 0x00000000000a7805 */ /* 0x000fe2000001ff00 */
[----:B------:R-:W-:-:S02]  /*0570*/  IMAD.SHL.U32 R6, R5, 0x2, RZ ;  /* 0x0000000205067824 */ /* 0x000fc400078e00ff */
[----:B------:R-:W-:-:S03]  /*0580*/  IMAD.HI R0, R0, 0x2, RZ ;  /* 0x0000000200007827 */ /* 0x000fc600078e02ff */
[----:B------:R-:W-:Y:S01]  /*0590*/  IADD3 R8, P0, P1, R6, c[0x0][0x168], R3 ;  /* 0x00005a0006087a10 */ /* 0x000fe2000791e003 */
[----:B------:R-:W-:Y:S01]  /*05a0*/  IMAD.SHL.U32 R6, R4, 0x2, RZ ;  /* 0x0000000204067824 */ /* 0x000fe200078e00ff */
[----:B------:R-:W-:Y:S01]  /*05b0*/  SHF.L.U32 R3, R2, 0x1, RZ ;  /* 0x0000000102037819 */ /* 0x000fe200000006ff */
[----:B------:R-:W-:-:S03]  /*05c0*/  IMAD.HI R5, R5, 0x2, RZ ;  /* 0x0000000205057827 */ /* 0x000fc600078e02ff */
[----:B------:R-:W-:Y:S01]  /*05d0*/  IADD3 R35, P2, P3, R6, c[0x0][0x170], R3 ;  /* 0x00005c0006237a10 */ /* 0x000fe20007b5e003 */
[----:B------:R-:W-:Y:S01]  /*05e0*/  IMAD.HI R7, R4, 0x2, RZ ;  /* 0x0000000204077827 */ /* 0x000fe200078e02ff */
[----:B------:R-:W-:Y:S02]  /*05f0*/  IADD3.X R6, R5, c[0x0][0x16c], R0, P0, P1 ;  /* 0x00005b0005067a10 */ /* 0x000fe400007e2400 */
[----:B------:R-:W-:Y:S01]  /*0600*/  SHF.R.S32.HI R5, RZ, 0x2, R24 ;  /* 0x00000002ff057819 */ /* 0x000fe20000011418 */
[C---:B------:R-:W-:Y:S01]  /*0610*/  IMAD.SHL.U32 R4, R24.reuse, 0x20, RZ ;  /* 0x0000002018047824 */ /* 0x040fe200078e00ff */
[----:B------:R-:W-:Y:S01]  /*0620*/  LOP3.LUT R3, R24, 0x10, RZ, 0xc0, !PT ;  /* 0x0000001018037812 */ /* 0x000fe200078ec0ff */
[----:B------:R-:W-:Y:S01]  /*0630*/  IMAD.HI R2, R2, 0x2, RZ ;  /* 0x0000000202027827 */ /* 0x000fe200078e02ff */
[----:B------:R-:W-:Y:S02]  /*0640*/  SGXT R5, R5, 0x1 ;  /* 0x000000010505781a */ /* 0x000fe40000000200 */
[----:B------:R-:W-:Y:S01]  /*0650*/  LOP3.LUT R4, R4, 0x60, RZ, 0xc0, !PT ;  /* 0x0000006004047812 */ /* 0x000fe200078ec0ff */
[----:B------:R-:W-:Y:S01]  /*0660*/  IMAD.MOV.U32 R29, RZ, RZ, -0x800000 ;  /* 0xff800000ff1d7424 */ /* 0x000fe200078e00ff */
[----:B------:R-:W-:-:S02]  /*0670*/  LOP3.LUT R5, R5, 0x90, RZ, 0xc0, !PT ;  /* 0x0000009005057812 */ /* 0x000fc400078ec0ff */
[----:B------:R-:W-:Y:S02]  /*0680*/  SHF.R.U32.HI R0, RZ, 0x4, R24 ;  /* 0x00000004ff007819 */ /* 0x000fe40000011618 */
[----:B------:R-:W-:Y:S01]  /*0690*/  LEA R4, R3, R4, 0x4 ;  /* 0x0000000403047211 */ /* 0x000fe200078e20ff */
[----:B------:R-:W-:Y:S01]  /*06a0*/  IMAD R3, R28, 0x2, R3 ;  /* 0x000000021c037824 */ /* 0x000fe200078e0203 */
[--C-:B------:R-:W-:Y:S02]  /*06b0*/  LOP3.LUT R5, R5, 0x10, R23.reuse, 0x78, !PT ;  /* 0x0000001005057812 */ /* 0x100fe400078e7817 */
[----:B------:R-:W-:Y:S02]  /*06c0*/  SGXT.U32 R0, R0, 0x4 ;  /* 0x000000040000781a */ /* 0x000fe40000000000 */
[----:B------:R-:W-:Y:S02]  /*06d0*/  IADD3.X R7, R7, c[0x0][0x174], R2, P2, P3 ;  /* 0x00005d0007077a10 */ /* 0x000fe400017e6402 */
[----:B------:R-:W-:Y:S01]  /*06e0*/  SHF.L.U32 R2, R28, 0x4, RZ ;  /* 0x000000041c027819 */ /* 0x000fe200000006ff */
[----:B------:R-:W-:Y:S01]  /*06f0*/  IMAD.IADD R28, R5, 0x1, R4 ;  /* 0x00000001051c7824 */ /* 0x000fe200078e0204 */
[--C-:B------:R-:W-:Y:S01]  /*0700*/  SHF.R.S32.HI R5, RZ, 0x6, R24.reuse ;  /* 0x00000006ff057819 */ /* 0x100fe20000011418 */
[----:B------:R-:W-:Y:S01]  /*0710*/  IMAD R31, R0, c[0x0][0x1a4], RZ ;  /* 0x00006900001f7a24 */ /* 0x000fe200078e02ff */
[----:B------:R-:W-:Y:S01]  /*0720*/  LOP3.LUT R2, R2, 0x1e0, R24, 0x78, !PT ;  /* 0x000001e002027812 */ /* 0x000fe200078e7818 */
[----:B------:R-:W-:Y:S01]  /*0730*/  IMAD R0, R0, c[0x0][0x1b8], RZ ;  /* 0x00006e0000007a24 */ /* 0x000fe200078e02ff */
[----:B------:R-:W-:Y:S01]  /*0740*/  SGXT R5, R5, 0x1 ;  /* 0x000000010505781a */ /* 0x000fe20000000200 */
[----:B------:R-:W-:Y:S01]  /*0750*/  IMAD.MOV.U32 R24, RZ, RZ, -0x800000 ;  /* 0xff800000ff187424 */ /* 0x000fe200078e00ff */
[----:B------:R-:W-:-:S02]  /*0760*/  LOP3.LUT R2, R2, 0x10, R23, 0x78, !PT ;  /* 0x0000001002027812 */ /* 0x000fc400078e7817 */
[----:B------:R-:W-:Y:S02]  /*0770*/  LEA R33, P0, R31, R8, 0x1 ;  /* 0x000000081f217211 */ /* 0x000fe400078008ff */
[C---:B------:R-:W-:Y:S01]  /*0780*/  LEA R35, P1, R0.reuse, R35, 0x1 ;  /* 0x0000002300237211 */ /* 0x040fe200078208ff */
[----:B------:R-:W-:Y:S01]  /*0790*/  CS2R R8, SRZ ;  /* 0x0000000000087805 */ /* 0x000fe2000001ff00 */
[----:B------:R-:W-:Y:S02]  /*07a0*/  LOP3.LUT R30, R5, 0x90, RZ, 0xc0, !PT ;  /* 0x00000090051e7812 */ /* 0x000fe400078ec0ff */
[----:B------:R-:W-:Y:S01]  /*07b0*/  LEA R36, R3, R2, 0x8 ;  /* 0x0000000203247211 */ /* 0x000fe200078e40ff */
[----:B------:R-:W-:Y:S01]  /*07c0*/  CS2R R4, SRZ ;  /* 0x0000000000047805 */ /* 0x000fe2000001ff00 */
[----:B------:R-:W-:Y:S01]  /*07d0*/  LEA.HI.X.SX32 R31, R31, R6, 0x1, P0 ;  /* 0x000000061f1f7211 */ /* 0x000fe200000f0eff */
[----:B------:R-:W-:Y:S01]  /*07e0*/  CS2R R2, SRZ ;  /* 0x0000000000027805 */ /* 0x000fe2000001ff00 */
[----:B------:R-:W-:-:S02]  /*07f0*/  LEA.HI.X.SX32 R34, R0, R7, 0x1, P1 ;  /* 0x0000000700227211 */ /* 0x000fc400008f0eff */
[----:B------:R-:W-:Y:S01]  /*0800*/  MOV R0, RZ ;  /* 0x000000ff00007202 */ /* 0x000fe20000000f00 */
[----:B------:R-:W-:Y:S01]  /*0810*/  CS2R R6, SRZ ;  /* 0x0000000000067805 */ /* 0x000fe2000001ff00 */
[----:B------:R-:W-:Y:S02]  /*0820*/  LOP3.LUT R30, R30, 0x17e, R23, 0x78, !PT ;  /* 0x0000017e1e1e7812 */ /* 0x000fe400078e7817 */
.L_x_1:
[----:B------:R-:W-:-:S04]  /*0830*/  LEA R12, P0, R3, R33, 0x1 ;  /* 0x00000021030c7211 */ /* 0x000fc800078008ff */
[----:B------:R-:W-:-:S05]  /*0840*/  LEA.HI.X.SX32 R13, R3, R31, 0x1, P0 ;  /* 0x0000001f030d7211 */ /* 0x000fca00000f0eff */
[----:B------:R0:W2:Y:S04]  /*0850*/  LDG.E.U16 R25, [R12.64] ;  /* 0x000000040c197981 */ /* 0x0000a8000c1e1500 */
[----:B------:R-:W-:Y:S01]  /*0860*/  BAR.SYNC.DEFER_BLOCKING 0x0 ;  /* 0x0000000000007b1d */ /* 0x000fe20000010000 */
[----:B0-----:R-:W-:-:S04]  /*0870*/  LEA R12, P0, R0, R35, 0x1 ;  /* 0x00000023000c7211 */ /* 0x001fc800078008ff */
[----:B------:R-:W-:Y:S01]  /*0880*/  LEA.HI.X.SX32 R13, R0, R34, 0x1, P0 ;  /* 0x00000022000d7211 */ /* 0x000fe200000f0eff */
[----:B--2---:R-:W-:Y:S04]  /*0890*/  STS.U16 [R30+0x2000], R25 ;  /* 0x002000191e007388 */ /* 0x004fe80000000400 */
[----:B------:R-:W-:Y:S06]  /*08a0*/  BAR.SYNC.DEFER_BLOCKING 0x0 ;  /* 0x0000000000007b1d */ /* 0x000fec0000010000 */
[----:B------:R0:W2:Y:S01]  /*08b0*/  LDG.E.U16 R32, [R12.64] ;  /* 0x000000040c207981 */ /* 0x0000a2000c1e1500 */
[----:B------:R-:W-:-:S03]  /*08c0*/  IADD3 R2, R2, 0x10, RZ ;  /* 0x0000001002027810 */ /* 0x000fc60007ffe0ff */
[----:B------:R-:W-:Y:S01]  /*08d0*/  LDSM.16.M88.4 R16, [R28+0x2000] ;  /* 0x002000001c10783b */ /* 0x000fe20000000200 */
[----:B------:R-:W-:-:S03]  /*08e0*/  ISETP.GE.AND P0, PT, R2, c[0x0][0x1d0], PT ;  /* 0x0000740002007a0c */ /* 0x000fc60003f06270 */
[----:B0-----:R-:W0:Y:S04]  /*08f0*/  LDSM.16.MT88.4 R12, [R36] ;  /* 0x00000000240c783b */ /* 0x001e280000004200 */
[----:B------:R-:W-:Y:S01]  /*0900*/  BAR.SYNC.DEFER_BLOCKING 0x0 ;  /* 0x0000000000007b1d */ /* 0x000fe20000010000 */
[C---:B0-----:R-:W-:Y:S08]  /*0910*/  HMMA.16816.F32 R20, R12.reuse, R16, RZ ;  /* 0x000000100c14723c */ /* 0x041ff000000018ff */
[----:B------:R-:W-:Y:S11]  /*0920*/  HMMA.16816.F32 R12, R12, R18, RZ ;  /* 0x000000120c0c723c */ /* 0x000ff600000018ff */
[----:B------:R-:W-:Y:S05]  /*0930*/  @!UPT UIADD3 URZ, URZ, URZ, URZ ;  /* 0x0000003f3f3ff290 */ /* 0x000fea000fffe03f */
[----:B------:R-:W-:Y:S02]  /*0940*/  FMUL R17, R20, c[0x0][0x188] ;  /* 0x0000620014117a20 */ /* 0x000fe40000400000 */
[----:B------:R-:W-:-:S05]  /*0950*/  FMUL R18, R21, c[0x0][0x188] ;  /* 0x0000620015127a20 */ /* 0x000fca0000400000 */
[----:B------:R-:W-:Y:S01]  /*0960*/  FMNMX R17, R17, R18, !PT ;  /* 0x0000001211117209 */ /* 0x000fe20007800000 */
[----:B------:R-:W-:Y:S02]  /*0970*/  FMUL R16, R12, c[0x0][0x188] ;  /* 0x000062000c107a20 */ /* 0x000fe40000400000 */
[----:B------:R-:W-:-:S03]  /*0980*/  FMUL R18, R13, c[0x0][0x188] ;  /* 0x000062000d127a20 */ /* 0x000fc60000400000 */
[----:B------:R-:W-:Y:S01]  /*0990*/  FMNMX R16, R16, R17, !PT ;  /* 0x0000001110107209 */ /* 0x000fe20007800000 */
[----:B------:R-:W-:-:S03]  /*09a0*/  FMUL R17, R22, c[0x0][0x188] ;  /* 0x0000620016117a20 */ /* 0x000fc60000400000 */
[----:B------:R-:W-:Y:S01]  /*09b0*/  FMNMX R16, R18, R16, !PT ;  /* 0x0000001012107209 */ /* 0x000fe20007800000 */
[----:B------:R-:W-:-:S04]  /*09c0*/  FMUL R18, R23, c[0x0][0x188] ;  /* 0x0000620017127a20 */ /* 0x000fc80000400000 */
[----:B------:R-:W0:Y:S01]  /*09d0*/  SHFL.BFLY PT, R19, R16, 0x2, 0x1f ;  /* 0x0c401f0010137f89 */ /* 0x000e2200000e0000 */
[----:B------:R-:W-:Y:S01]  /*09e0*/  FMNMX R17, R17, R18, !PT ;  /* 0x0000001211117209 */ /* 0x000fe20007800000 */
[----:B------:R-:W-:-:S05]  /*09f0*/  FMUL R18, R14, c[0x0][0x188] ;  /* 0x000062000e127a20 */ /* 0x000fca0000400000 */
[----:B------:R-:W-:Y:S01]  /*0a00*/  FMNMX R17, R18, R17, !PT ;  /* 0x0000001112117209 */ /* 0x000fe20007800000 */
[----:B------:R-:W-:-:S05]  /*0a10*/  FMUL R18, R15, c[0x0][0x188] ;  /* 0x000062000f127a20 */ /* 0x000fca0000400000 */
[----:B------:R-:W-:-:S05]  /*0a20*/  FMNMX R17, R18, R17, !PT ;  /* 0x0000001112117209 */ /* 0x000fca0007800000 */
[----:B------:R-:W1:Y:S01]  /*0a30*/  SHFL.BFLY PT, R18, R17, 0x2, 0x1f ;  /* 0x0c401f0011127f89 */ /* 0x000e6200000e0000 */
[----:B0-----:R-:W-:-:S05]  /*0a40*/  FMNMX R16, R16, R19, !PT ;  /* 0x0000001310107209 */ /* 0x001fca0007800000 */
[----:B------:R-:W0:Y:S01]  /*0a50*/  SHFL.BFLY PT, R19, R16, 0x1, 0x1f ;  /* 0x0c201f0010137f89 */ /* 0x000e2200000e0000 */
[----:B-1----:R-:W-:-:S05]  /*0a60*/  FMNMX R17, R17, R18, !PT ;  /* 0x0000001211117209 */ /* 0x002fca0007800000 */
[----:B------:R-:W1:Y:S01]  /*0a70*/  SHFL.BFLY PT, R18, R17, 0x1, 0x1f ;  /* 0x0c201f0011127f89 */ /* 0x000e6200000e0000 */
[----:B0-----:R-:W-:-:S04]  /*0a80*/  FMNMX R19, R16, R19, !PT ;  /* 0x0000001310137209 */ /* 0x001fc80007800000 */
[----:B------:R-:W-:-:S05]  /*0a90*/  FMNMX R25, R19, R29, !PT ;  /* 0x0000001d13197209 */ /* 0x000fca0007800000 */
[--C-:B------:R-:W-:Y:S02]  /*0aa0*/  FFMA R16, R20, c[0x0][0x188], -R25.reuse ;  /* 0x0000620014107a23 */ /* 0x100fe40000000819 */
[--C-:B------:R-:W-:Y:S02]  /*0ab0*/  FFMA R21, R21, c[0x0][0x188], -R25.reuse ;  /* 0x0000620015157a23 */ /* 0x100fe40000000819 */
[----:B------:R-:W-:Y:S02]  /*0ac0*/  FFMA R12, R12, c[0x0][0x188], -R25 ;  /* 0x000062000c0c7a23 */ /* 0x000fe40000000819 */
[----:B------:R-:W-:Y:S02]  /*0ad0*/  FMUL R16, R16, 1.4426950216293334961 ;  /* 0x3fb8aa3b10107820 */ /* 0x000fe40000400000 */
[----:B------:R-:W-:Y:S01]  /*0ae0*/  FMUL R21, R21, 1.4426950216293334961 ;  /* 0x3fb8aa3b15157820 */ /* 0x000fe20000400000 */
[----:B-1----:R-:W-:Y:S01]  /*0af0*/  FMNMX R18, R17, R18, !PT ;  /* 0x0000001211127209 */ /* 0x002fe20007800000 */
[----:B------:R-:W-:-:S02]  /*0b00*/  FMUL R12, R12, 1.4426950216293334961 ;  /* 0x3fb8aa3b0c0c7820 */ /* 0x000fc40000400000 */
[----:B------:R-:W-:Y:S01]  /*0b10*/  FFMA R13, R13, c[0x0][0x188], -R25 ;  /* 0x000062000d0d7a23 */ /* 0x000fe20000000819 */
[----:B------:R-:W-:Y:S01]  /*0b20*/  FMNMX R20, R18, R24, !PT ;  /* 0x0000001812147209 */ /* 0x000fe20007800000 */
[----:B------:R-:W-:Y:S04]  /*0b30*/  MUFU.EX2 R16, R16 ;  /* 0x0000001000107308 */ /* 0x000fe80000000800 */
[--C-:B------:R-:W-:Y:S02]  /*0b40*/  FFMA R22, R22, c[0x0][0x188], -R20.reuse ;  /* 0x0000620016167a23 */ /* 0x100fe40000000814 */
[--C-:B------:R-:W-:Y:S02]  /*0b50*/  FFMA R23, R23, c[0x0][0x188], -R20.reuse ;  /* 0x0000620017177a23 */ /* 0x100fe40000000814 */
[----:B------:R-:W0:Y:S01]  /*0b60*/  MUFU.EX2 R17, R21 ;  /* 0x0000001500117308 */ /* 0x000e220000000800 */
[----:B------:R-:W-:-:S02]  /*0b70*/  FFMA R19, R14, c[0x0][0x188], -R20 ;  /* 0x000062000e137a23 */ /* 0x000fc40000000814 */
[----:B------:R-:W-:Y:S02]  /*0b80*/  FMUL R23, R23, 1.4426950216293334961 ;  /* 0x3fb8aa3b17177820 */ /* 0x000fe40000400000 */
[----:B------:R-:W-:Y:S02]  /*0b90*/  FMUL R19, R19, 1.4426950216293334961 ;  /* 0x3fb8aa3b13137820 */ /* 0x000fe40000400000 */
[----:B------:R-:W-:Y:S01]  /*0ba0*/  FFMA R15, R15, c[0x0][0x188], -R20 ;  /* 0x000062000f0f7a23 */ /* 0x000fe20000000814 */
[----:B------:R1:W3:Y:S03]  /*0bb0*/  MUFU.EX2 R18, R12 ;  /* 0x0000000c00127308 */ /* 0x0002e60000000800 */
[----:B------:R-:W-:-:S05]  /*0bc0*/  FMUL R15, R15, 1.4426950216293334961 ;  /* 0x3fb8aa3b0f0f7820 */ /* 0x000fca0000400000 */
[----:B------:R0:W-:Y:S01]  /*0bd0*/  MUFU.EX2 R14, R23 ;  /* 0x00000017000e7308 */ /* 0x0001e20000000800 */
[----:B-1----:R-:W-:Y:S02]  /*0be0*/  FMUL R12, R13, 1.4426950216293334961 ;  /* 0x3fb8aa3b0d0c7820 */ /* 0x002fe40000400000 */
[----:B------:R-:W-:Y:S02]  /*0bf0*/  FMUL R13, R22, 1.4426950216293334961 ;  /* 0x3fb8aa3b160d7820 */ /* 0x000fe40000400000 */
[----:B------:R-:W-:-:S03]  /*0c00*/  FADD R22, -R25, R29 ;  /* 0x0000001d19167221 */ /* 0x000fc60000000100 */
[----:B------:R-:W1:Y:S01]  /*0c10*/  MUFU.EX2 R12, R12 ;  /* 0x0000000c000c7308 */ /* 0x000e620000000800 */
[----:B0-----:R-:W-:Y:S01]  /*0c20*/  FADD R23, R16, R17 ;  /* 0x0000001110177221 */ /* 0x001fe20000000000 */
[----:B------:R-:W-:-:S03]  /*0c30*/  F2FP.PACK_AB R16, R17, R16 ;  /* 0x000000101110723e */ /* 0x000fc600000000ff */
[----:B---3--:R-:W-:-:S03]  /*0c40*/  FADD R23, R18, R23 ;  /* 0x0000001712177221 */ /* 0x008fc60000000000 */
[----:B------:R-:W0:Y:S08]  /*0c50*/  MUFU.EX2 R13, R13 ;  /* 0x0000000d000d7308 */ /* 0x000e300000000800 */
[----:B------:R-:W3:Y:S01]  /*0c60*/  MUFU.EX2 R19, R19 ;  /* 0x0000001300137308 */ /* 0x000ee20000000800 */
[C---:B-1----:R-:W-:Y:S01]  /*0c70*/  FADD R23, R12.reuse, R23 ;  /* 0x000000170c177221 */ /* 0x042fe20000000000 */
[----:B------:R-:W-:-:S06]  /*0c80*/  F2FP.PACK_AB R18, R12, R18 ;  /* 0x000000120c12723e */ /* 0x000fcc00000000ff */
[----:B------:R-:W1:Y:S01]  /*0c90*/  MUFU.EX2 R21, R15 ;  /* 0x0000000f00157308 */ /* 0x000e620000000800 */
[----:B0-----:R-:W-:Y:S01]  /*0ca0*/  FADD R12, R13, R14 ;  /* 0x0000000e0d0c7221 */ /* 0x001fe20000000000 */
[----:B------:R-:W-:-:S03]  /*0cb0*/  F2FP.PACK_AB R17, R14, R13 ;  /* 0x0000000d0e11723e */ /* 0x000fc600000000ff */
[----:B---3--:R-:W-:-:S04]  /*0cc0*/  FADD R29, R19, R12 ;  /* 0x0000000c131d7221 */ /* 0x008fc80000000000 */
[C---:B-1----:R-:W-:Y:S01]  /*0cd0*/  FADD R29, R21.reuse, R29 ;  /* 0x0000001d151d7221 */ /* 0x042fe20000000000 */
[----:B------:R-:W-:Y:S01]  /*0ce0*/  F2FP.PACK_AB R19, R21, R19 ;  /* 0x000000131513723e */ /* 0x000fe200000000ff */
[----:B------:R-:W-:Y:S02]  /*0cf0*/  FMUL R21, R22, 1.4426950216293334961 ;  /* 0x3fb8aa3b16157820 */ /* 0x000fe40000400000 */
[----:B------:R-:W-:Y:S02]  /*0d00*/  FADD R22, -R20, R24 ;  /* 0x0000001814167221 */ /* 0x000fe40000000100 */
[----:B------:R-:W0:Y:S02]  /*0d10*/  SHFL.BFLY PT, R24, R29, 0x2, 0x1f ;  /* 0x0c401f001d187f89 */ /* 0x000e2400000e0000 */
[----:B------:R-:W-:Y:S01]  /*0d20*/  FMUL R22, R22, 1.4426950216293334961 ;  /* 0x3fb8aa3b16167820 */ /* 0x000fe20000400000 */
[----:B------:R-:W1:Y:S08]  /*0d30*/  MUFU.EX2 R21, R21 ;  /* 0x0000001500157308 */ /* 0x000e700000000800 */
[----:B------:R-:W3:Y:S01]  /*0d40*/  MUFU.EX2 R22, R22 ;  /* 0x0000001600167308 */ /* 0x000ee20000000800 */
[----:B-1----:R-:W-:-:S02]  /*0d50*/  FMUL R8, R21, R8 ;  /* 0x0000000815087220 */ /* 0x002fc40000400000 */
[C---:B------:R-:W-:Y:S02]  /*0d60*/  FMUL R9, R21.reuse, R9 ;  /* 0x0000000915097220 */ /* 0x040fe40000400000 */
[----:B------:R-:W-:Y:S02]  /*0d70*/  FMUL R4, R21, R4 ;  /* 0x0000000415047220 */ /* 0x000fe40000400000 */
[----:B0-----:R-:W-:Y:S01]  /*0d80*/  FADD R24, R29, R24 ;  /* 0x000000181d187221 */ /* 0x001fe20000000000 */
[----:B------:R-:W-:Y:S01]  /*0d90*/  MOV R29, R25 ;  /* 0x00000019001d7202 */ /* 0x000fe20000000f00 */
[C---:B---3--:R-:W-:Y:S02]  /*0da0*/  FMUL R10, R22.reuse, R10 ;  /* 0x0000000a160a7220 */ /* 0x048fe40000400000 */
[----:B------:R-:W-:Y:S02]  /*0db0*/  FMUL R11, R22, R11 ;  /* 0x0000000b160b7220 */ /* 0x000fe40000400000 */
[----:B------:R-:W-:-:S02]  /*0dc0*/  FMUL R5, R21, R5 ;  /* 0x0000000515057220 */ /* 0x000fc40000400000 */
[C---:B------:R-:W-:Y:S02]  /*0dd0*/  FMUL R6, R22.reuse, R6 ;  /* 0x0000000616067220 */ /* 0x040fe40000400000 */
[----:B------:R-:W-:Y:S01]  /*0de0*/  FMUL R7, R22, R7 ;  /* 0x0000000716077220 */ /* 0x000fe20000400000 */
[----:B--2---:R-:W-:Y:S04]  /*0df0*/  STS.U16 [R30+0x2000], R32 ;  /* 0x002000201e007388 */ /* 0x004fe80000000400 */
[----:B------:R-:W-:Y:S06]  /*0e00*/  BAR.SYNC.DEFER_BLOCKING 0x0 ;  /* 0x0000000000007b1d */ /* 0x000fec0000010000 */
[----:B------:R-:W0:Y:S04]  /*0e10*/  SHFL.BFLY PT, R32, R23, 0x2, 0x1f ;  /* 0x0c401f0017207f89 */ /* 0x000e2800000e0000 */
[----:B------:R-:W1:Y:S01]  /*0e20*/  LDSM.16.M88.4 R12, [R28+0x2000] ;  /* 0x002000001c0c783b */ /* 0x000e620000000200 */
[----:B0-----:R-:W-:Y:S01]  /*0e30*/  FADD R23, R23, R32 ;  /* 0x0000002017177221 */ /* 0x001fe20000000000 */
[C---:B-1----:R-:W-:Y:S04]  /*0e40*/  HMMA.16816.F32 R8, R16.reuse, R12, R8 ;  /* 0x0000000c1008723c */ /* 0x042fe80000001808 */
[----:B------:R-:W0:Y:S04]  /*0e50*/  SHFL.BFLY PT, R12, R23, 0x1, 0x1f ;  /* 0x0c201f00170c7f89 */ /* 0x000e2800000e0000 */
[----:B------:R-:W1:Y:S01]  /*0e60*/  SHFL.BFLY PT, R13, R24, 0x1, 0x1f ;  /* 0x0c201f00180d7f89 */ /* 0x000e6200000e0000 */
[----:B------:R-:W-:Y:S07]  /*0e70*/  HMMA.16816.F32 R4, R16, R14, R4 ;  /* 0x0000000e1004723c */ /* 0x000fee0000001804 */
[----:B------:R-:W-:-:S04]  /*0e80*/  IMAD.MOV.U32 R14, RZ, RZ, 0x10 ;  /* 0x00000010ff0e7424 */ /* 0x000fc800078e00ff */
[C---:B------:R-:W-:Y:S02]  /*0e90*/  IMAD R0, R14.reuse, c[0x0][0x1b4], R0 ;  /* 0x00006d000e007a24 */ /* 0x040fe400078e0200 */
[----:B------:R-:W-:Y:S02]  /*0ea0*/  IMAD R3, R14, c[0x0][0x1a4], R3 ;  /* 0x000069000e037a24 */ /* 0x000fe400078e0203 */
[----:B0-----:R-:W-:Y:S02]  /*0eb0*/  FADD R12, R23, R12 ;  /* 0x0000000c170c7221 */ /* 0x001fe40000000000 */
[----:B-1----:R-:W-:Y:S02]  /*0ec0*/  FADD R13, R24, R13 ;  /* 0x0000000d180d7221 */ /* 0x002fe40000000000 */
[----:B------:R-:W-:Y:S02]  /*0ed0*/  FFMA R27, R21, R27, R12 ;  /* 0x0000001b151b7223 */ /* 0x000fe4000000000c */
[----:B------:R-:W-:-:S02]  /*0ee0*/  FFMA R26, R22, R26, R13 ;  /* 0x0000001a161a7223 */ /* 0x000fc4000000000d */
[----:B------:R-:W-:Y:S01]  /*0ef0*/  IMAD.MOV.U32 R24, RZ, RZ, R20 ;  /* 0x000000ffff187224 */ /* 0x000fe200078e0014 */
[----:B------:R-:W-:Y:S05]  /*0f00*/  @!P0 BRA `(.L_x_1) ;  /* 0xfffff92000008947 */ /* 0x000fea000383ffff */
.L_x_0:
[----:B------:R-:W0:Y:S01]  /*0f10*/  S2R R32, SR_CTAID.Y ;  /* 0x0000000000207919 */ /* 0x000e220000002600 */
[C---:B------:R-:W-:Y:S01]  /*0f20*/  FMUL R3, R26.reuse, 8388608 ;  /* 0x4b0000001a037820 */ /* 0x040fe20000400000 */
[----:B------:R-:W-:Y:S01]  /*0f30*/  FSETP.GEU.AND P3, PT, R26, 1.175494350822287508e-38, PT ;  /* 0x008000001a00780b */ /* 0x000fe20003f6e000 */
[----:B------:R-:W-:Y:S01]  /*0f40*/  IMAD R16, R37, c[0x0][0x1c4], RZ ;  /* 0x0000710025107a24 */ /* 0x000fe200078e02ff */
[----:B------:R-:W1:Y:S01]  /*0f50*/  S2R R30, SR_TID.X ;  /* 0x00000000001e7919 */ /* 0x000e620000002100 */
[----:B------:R-:W-:Y:S01]  /*0f60*/  FMUL R18, R27, 8388608 ;  /* 0x4b0000001b127820 */ /* 0x000fe20000400000 */
[----:B------:R-:W-:Y:S02]  /*0f70*/  FSEL R0, R3, R26, !P3 ;  /* 0x0000001a03007208 */ /* 0x000fe40005800000 */
[----:B------:R-:W2:Y:S01]  /*0f80*/  S2R R21, SR_TID.X ;  /* 0x0000000000157919 */ /* 0x000ea20000002100 */
[C---:B------:R-:W-:Y:S01]  /*0f90*/  SHF.L.U32 R24, R16.reuse, 0x1, RZ ;  /* 0x0000000110187819 */ /* 0x040fe200000006ff */
[----:B------:R-:W-:Y:S01]  /*0fa0*/  IMAD.HI R16, R16, 0x2, RZ ;  /* 0x0000000210107827 */ /* 0x000fe200078e02ff */
[----:B------:R-:W-:Y:S01]  /*0fb0*/  FSETP.GEU.AND P4, PT, R27, 1.175494350822287508e-38, PT ;  /* 0x008000001b00780b */ /* 0x000fe20003f8e000 */
[----:B------:R-:W-:Y:S01]  /*0fc0*/  BAR.SYNC.DEFER_BLOCKING 0x0 ;  /* 0x0000000000007b1d */ /* 0x000fe20000010000 */
[----:B------:R-:W-:-:S02]  /*0fd0*/  IADD3 R3, R0, -0x3f3504f3, RZ ;  /* 0xc0cafb0d00037810 */ /* 0x000fc40007ffe0ff */
[----:B------:R-:W-:Y:S02]  /*0fe0*/  FSEL R18, R18, R27, !P4 ;  /* 0x0000001b12127208 */ /* 0x000fe40006000000 */
[----:B------:R-:W-:Y:S02]  /*0ff0*/  FSETP.GT.AND P1, PT, |R27|, 8.50705917302346158658e+37, PT ;  /* 0x7e8000001b00780b */ /* 0x000fe40003f24200 */
[----:B------:R-:W-:Y:S02]  /*1000*/  LOP3.LUT R3, R3, 0xff800000, RZ, 0xc0, !PT ;  /* 0xff80000003037812 */ /* 0x000fe400078ec0ff */
[----:B------:R-:W-:Y:S02]  /*1010*/  FSETP.GEU.AND P2, PT, |R27|, 1.175494350822287508e-38, PT ;  /* 0x008000001b00780b */ /* 0x000fe40003f4e200 */
[----:B------:R-:W-:Y:S01]  /*1020*/  IADD3 R15, R18, -0x3f3504f3, RZ ;  /* 0xc0cafb0d120f7810 */ /* 0x000fe20007ffe0ff */
[----:B0-----:R-:W-:-:S03]  /*1030*/  IMAD R17, R32, c[0x0][0x1c0], RZ ;  /* 0x0000700020117a24 */ /* 0x001fc600078e02ff */
[----:B------:R-:W-:Y:S01]  /*1040*/  LOP3.LUT R15, R15, 0xff800000, RZ, 0xc0, !PT ;  /* 0xff8000000f0f7812 */ /* 0x000fe200078ec0ff */
[----:B------:R-:W-:Y:S01]  /*1050*/  IMAD.SHL.U32 R23, R17, 0x2, RZ ;  /* 0x0000000211177824 */ /* 0x000fe200078e00ff */
[C---:B-1----:R-:W-:Y:S01]  /*1060*/  LOP3.LUT R13, R30.reuse, 0xf0, RZ, 0xc0, !PT ;  /* 0x000000f01e0d7812 */ /* 0x042fe200078ec0ff */
[----:B------:R-:W-:Y:S01]  /*1070*/  @P1 FMUL R27, R27, 0.25 ;  /* 0x3e8000001b1b1820 */ /* 0x000fe20000400000 */
[C---:B------:R-:W-:Y:S01]  /*1080*/  LOP3.LUT R29, R30.reuse, 0x18, RZ, 0xc0, !PT ;  /* 0x000000181e1d7812 */ /* 0x040fe200078ec0ff */
[----:B------:R-:W-:Y:S01]  /*1090*/  IMAD.HI R17, R17, 0x2, RZ ;  /* 0x0000000211117827 */ /* 0x000fe200078e02ff */
[----:B--2---:R-:W-:Y:S01]  /*10a0*/  LOP3.LUT R21, R21, 0x7, RZ, 0xc0, !PT ;  /* 0x0000000715157812 */ /* 0x004fe200078ec0ff */
[----:B------:R-:W-:Y:S01]  /*10b0*/  I2F R22, R15 ;  /* 0x0000000f00167306 */ /* 0x000fe20000201400 */
[--C-:B------:R-:W-:Y:S01]  /*10c0*/  SHF.R.U32.HI R12, RZ, 0x1, R30.reuse ;  /* 0x00000001ff0c7819 */ /* 0x100fe2000001161e */
[----:B------:R-:W-:Y:S01]  /*10d0*/  @!P2 FMUL R27, R27, 16777216 ;  /* 0x4b8000001b1ba820 */ /* 0x000fe20000400000 */
[----:B------:R-:W-:Y:S01]  /*10e0*/  SHF.L.U32 R14, R30, 0x2, RZ ;  /* 0x000000021e0e7819 */ /* 0x000fe200000006ff */
[----:B------:R-:W-:Y:S01]  /*10f0*/  IMAD R28, R21, 0x2, R13 ;  /* 0x00000002151c7824 */ /* 0x000fe200078e020d */
[----:B------:R-:W-:Y:S01]  /*1100*/  IADD3 R13, P5, P6, R24, c[0x0][0x178], R23 ;  /* 0x00005e00180d7a10 */ /* 0x000fe20007ebe017 */
[----:B------:R-:W-:Y:S01]  /*1110*/  IMAD R35, R29, 0x10, R21 ;  /* 0x000000101d237824 */ /* 0x000fe200078e0215 */
[----:B------:R-:W-:Y:S01]  /*1120*/  FSEL R23, RZ, -23, P4 ;  /* 0xc1b80000ff177808 */ /* 0x000fe20002000000 */
[----:B------:R-:W0:Y:S01]  /*1130*/  I2F R21, R3 ;  /* 0x0000000300157306 */ /* 0x000e220000201400 */
[----:B------:R-:W-:Y:S01]  /*1140*/  FSETP.GT.AND P4, PT, |R26|, 8.50705917302346158658e+37, PT ;  /* 0x7e8000001a00780b */ /* 0x000fe20003f84200 */
[----:B------:R-:W-:Y:S01]  /*1150*/  @P1 FMUL R5, R5, 0.25 ;  /* 0x3e80000005051820 */ /* 0x000fe20000400000 */
[----:B------:R-:W-:Y:S01]  /*1160*/  LOP3.LUT R33, R12, 0x4, RZ, 0xc0, !PT ;  /* 0x000000040c217812 */ /* 0x000fe200078ec0ff */
[----:B------:R-:W-:Y:S01]  /*1170*/  @P1 FMUL R4, R4, 0.25 ;  /* 0x3e80000004041820 */ /* 0x000fe20000400000 */
[----:B------:R-:W-:Y:S01]  /*1180*/  FSEL R12, RZ, -23, P3 ;  /* 0xc1b80000ff0c7808 */ /* 0x000fe20001800000 */
[----:B------:R-:W-:Y:S01]  /*1190*/  @P1 FMUL R9, R9, 0.25 ;  /* 0x3e80000009091820 */ /* 0x000fe20000400000 */
[----:B------:R-:W-:Y:S01]  /*11a0*/  FSETP.GEU.AND P3, PT, |R26|, 1.175494350822287508e-38, PT ;  /* 0x008000001a00780b */ /* 0x000fe20003f6e200 */
[----:B------:R-:W1:Y:S01]  /*11b0*/  MUFU.RCP R27, R27 ;  /* 0x0000001b001b7308 */ /* 0x000e620000001000 */
[----:B------:R-:W-:Y:S01]  /*11c0*/  SHF.R.S32.HI R2, RZ, 0x5, R30 ;  /* 0x00000005ff027819 */ /* 0x000fe2000001141e */
[----:B------:R-:W-:Y:S01]  /*11d0*/  @P1 FMUL R8, R8, 0.25 ;  /* 0x3e80000008081820 */ /* 0x000fe20000400000 */
[----:B------:R-:W-:Y:S01]  /*11e0*/  LOP3.LUT R19, R14, 0x7c, RZ, 0xc0, !PT ;  /* 0x0000007c0e137812 */ /* 0x000fe200078ec0ff */
[----:B------:R-:W-:Y:S01]  /*11f0*/  @!P2 FMUL R5, R5, 16777216 ;  /* 0x4b8000000505a820 */ /* 0x000fe20000400000 */
[----:B------:R-:W-:Y:S01]  /*1200*/  SHF.L.U32 R34, R30, 0x1, RZ ;  /* 0x000000011e227819 */ /* 0x000fe200000006ff */
[----:B------:R-:W-:Y:S01]  /*1210*/  @P4 FMUL R26, R26, 0.25 ;  /* 0x3e8000001a1a4820 */ /* 0x000fe20000400000 */
[----:B------:R-:W-:Y:S01]  /*1220*/  SGXT R2, R2, 0x1 ;  /* 0x000000010202781a */ /* 0x000fe20000000200 */
[----:B0-----:R-:W-:Y:S01]  /*1230*/  FFMA.FTZ R21, R21, 1.1920928955078125e-07, R12 ;  /* 0x3400000015157823 */ /* 0x001fe2000001000c */
[----:B------:R-:W-:Y:S01]  /*1240*/  LOP3.LUT R31, R19, 0x380, R34, 0xf8, !PT ;  /* 0x00000380131f7812 */ /* 0x000fe200078ef822 */
[----:B------:R-:W-:Y:S01]  /*1250*/  @P4 FMUL R7, R7, 0.25 ;  /* 0x3e80000007074820 */ /* 0x000fe20000400000 */
[----:B------:R-:W-:Y:S01]  /*1260*/  LOP3.LUT R14, R14, 0x780, RZ, 0xc0, !PT ;  /* 0x000007800e0e7812 */ /* 0x000fe200078ec0ff */
[----:B------:R-:W-:Y:S01]  /*1270*/  @!P3 FMUL R26, R26, 16777216 ;  /* 0x4b8000001a1ab820 */ /* 0x000fe20000400000 */
[----:B------:R-:W-:Y:S01]  /*1280*/  LOP3.LUT R2, R31, 0x1008, R2, 0x78, !PT ;  /* 0x000010081f027812 */ /* 0x000fe200078e7802 */
[----:B------:R-:W-:Y:S01]  /*1290*/  IMAD.IADD R31, R18, 0x1, -R15 ;  /* 0x00000001121f7824 */ /* 0x000fe200078e0a0f */
[----:B------:R-:W-:Y:S01]  /*12a0*/  LEA R14, R35, R14, 0x4 ;  /* 0x0000000e230e7211 */ /* 0x000fe200078e20ff */
[----:B------:R-:W-:Y:S01]  /*12b0*/  @P4 FMUL R6, R6, 0.25 ;  /* 0x3e80000006064820 */ /* 0x000fe20000400000 */
[----:B------:R-:W-:Y:S01]  /*12c0*/  MOV R12, 0x3dc6b27f ;  /* 0x3dc6b27f000c7802 */ /* 0x000fe20000000f00 */
[----:B------:R-:W-:Y:S01]  /*12d0*/  FADD R31, R31, -1 ;  /* 0xbf8000001f1f7421 */ /* 0x000fe20000000000 */
[----:B------:R-:W0:Y:S01]  /*12e0*/  MUFU.RCP R26, R26 ;  /* 0x0000001a001a7308 */ /* 0x000e220000001000 */
[----:B------:R-:W-:Y:S01]  /*12f0*/  LEA.HI R29, R29, R14, RZ, 0x1f ;  /* 0x0000000e1d1d7211 */ /* 0x000fe200078ff8ff */
[----:B------:R-:W-:Y:S01]  /*1300*/  @P4 FMUL R10, R10, 0.25 ;  /* 0x3e8000000a0a4820 */ /* 0x000fe20000400000 */
[----:B------:R-:W-:Y:S01]  /*1310*/  IADD3.X R17, R16, c[0x0][0x17c], R17, P5, P6 ;  /* 0x00005f0010117a10 */ /* 0x000fe20002fec411 */
[----:B------:R-:W-:Y:S01]  /*1320*/  FFMA.FTZ R14, R31, R12, -0.16845393180847167969 ;  /* 0xbe2c7f301f0e7423 */ /* 0x000fe2000001000c */
[----:B------:R-:W-:Y:S01]  /*1330*/  LOP3.LUT P0, RZ, R30, 0x100, RZ, 0xc0, !PT ;  /* 0x000001001eff7812 */ /* 0x000fe2000780c0ff */
[----:B------:R-:W-:Y:S01]  /*1340*/  @P4 FMUL R11, R11, 0.25 ;  /* 0x3e8000000b0b4820 */ /* 0x000fe20000400000 */
[----:B------:R-:W-:Y:S01]  /*1350*/  SHF.R.U32.HI R30, RZ, 0x8, R30 ;  /* 0x00000008ff1e7819 */ /* 0x000fe2000001161e */
[----:B------:R-:W-:Y:S01]  /*1360*/  FFMA.FTZ R16, R31, R14, 0.1716887056827545166 ;  /* 0x3e2fcf2a1f107423 */ /* 0x000fe2000001000e */
[----:B------:R-:W-:Y:S01]  /*1370*/  LOP3.LUT R35, R29, 0xc, RZ, 0x3c, !PT ;  /* 0x0000000c1d237812 */ /* 0x000fe200078e3cff */
[----:B------:R-:W-:Y:S01]  /*1380*/  @!P2 FMUL R4, R4, 16777216 ;  /* 0x4b8000000404a820 */ /* 0x000fe20000400000 */
[----:B------:R-:W-:Y:S01]  /*1390*/  SGXT.U32 R30, R30, 0x1 ;  /* 0x000000011e1e781a */ /* 0x000fe20000000000 */
[----:B------:R-:W-:Y:S01]  /*13a0*/  FFMA.FTZ R16, R31, R16, -0.17900948226451873779 ;  /* 0xbe374e431f107423 */ /* 0x000fe20000010010 */
[----:B------:R-:W-:Y:S01]  /*13b0*/  ISETP.GE.U32.AND P1, PT, R0, 0x7f800000, PT ;  /* 0x7f8000000000780c */ /* 0x000fe20003f26070 */
[----:B------:R-:W-:-:S02]  /*13c0*/  @!P2 FMUL R9, R9, 16777216 ;  /* 0x4b8000000909a820 */ /* 0x000fc40000400000 */
[----:B------:R-:W-:Y:S01]  /*13d0*/  @!P2 FMUL R8, R8, 16777216 ;  /* 0x4b8000000808a820 */ /* 0x000fe20000400000 */
[----:B------:R-:W-:Y:S01]  /*13e0*/  ISETP.GE.U32.AND P2, PT, R18, 0x7f800000, PT ;  /* 0x7f8000001200780c */ /* 0x000fe20003f46070 */
[----:B------:R-:W-:Y:S02]  /*13f0*/  @!P3 FMUL R7, R7, 16777216 ;  /* 0x4b8000000707b820 */ /* 0x000fe40000400000 */
[----:B------:R-:W-:Y:S02]  /*1400*/  @!P3 FMUL R6, R6, 16777216 ;  /* 0x4b8000000606b820 */ /* 0x000fe40000400000 */
[----:B------:R-:W-:Y:S02]  /*1410*/  @!P3 FMUL R10, R10, 16777216 ;  /* 0x4b8000000a0ab820 */ /* 0x000fe40000400000 */
[----:B------:R-:W-:Y:S02]  /*1420*/  @!P3 FMUL R11, R11, 16777216 ;  /* 0x4b8000000b0bb820 */ /* 0x000fe40000400000 */
[----:B------:R-:W-:-:S02]  /*1430*/  FFMA.FTZ R16, R31, R16, 0.20512372255325317383 ;  /* 0x3e520bf41f107423 */ /* 0x000fc40000010010 */
[C---:B-1----:R-:W-:Y:S02]  /*1440*/  FMUL R5, R27.reuse, R5 ;  /* 0x000000051b057220 */ /* 0x042fe40000400000 */
[C---:B------:R-:W-:Y:S02]  /*1450*/  FMUL R4, R27.reuse, R4 ;  /* 0x000000041b047220 */ /* 0x040fe40000400000 */
[C---:B------:R-:W-:Y:S02]  /*1460*/  FMUL R14, R27.reuse, R9 ;  /* 0x000000091b0e7220 */ /* 0x040fe40000400000 */
[----:B------:R-:W-:Y:S02]  /*1470*/  FMUL R27, R27, R8 ;  /* 0x000000081b1b7220 */ /* 0x000fe40000400000 */
[C---:B0-----:R-:W-:Y:S01]  /*1480*/  FMUL R7, R26.reuse, R7 ;  /* 0x000000071a077220 */ /* 0x041fe20000400000 */
[----:B------:R-:W-:Y:S01]  /*1490*/  F2FP.PACK_AB R5, R5, R14 ;  /* 0x0000000e0505723e */ /* 0x000fe200000000ff */
[----:B------:R-:W-:Y:S01]  /*14a0*/  FMUL R6, R26, R6 ;  /* 0x000000061a067220 */ /* 0x000fe20000400000 */
[----:B------:R-:W-:Y:S01]  /*14b0*/  F2FP.PACK_AB R27, R4, R27 ;  /* 0x0000001b041b723e */ /* 0x000fe200000000ff */
[----:B------:R-:W-:-:S02]  /*14c0*/  FMUL R9, R26, R10 ;  /* 0x0000000a1a097220 */ /* 0x000fc40000400000 */
[----:B------:R-:W-:Y:S01]  /*14d0*/  FMUL R26, R26, R11 ;  /* 0x0000000b1a1a7220 */ /* 0x000fe20000400000 */
[----:B------:R-:W-:Y:S01]  /*14e0*/  STS [R2+0x400], R5 ;  /* 0x0004000502007388 */ /* 0x000fe20000000800 */
[----:B------:R-:W-:Y:S01]  /*14f0*/  FFMA.FTZ R16, R31, R16, -0.24046532809734344482 ;  /* 0xbe763c8b1f107423 */ /* 0x000fe20000010010 */
[----:B------:R-:W-:Y:S01]  /*1500*/  F2FP.PACK_AB R6, R6, R9 ;  /* 0x000000090606723e */ /* 0x000fe200000000ff */
[----:B------:R-:W-:Y:S01]  /*1510*/  FFMA.FTZ R22, R22, 1.1920928955078125e-07, R23 ;  /* 0x3400000016167823 */ /* 0x000fe20000010017 */
[----:B------:R-:W-:Y:S01]  /*1520*/  F2FP.PACK_AB R7, R7, R26 ;  /* 0x0000001a0707723e */ /* 0x000fe200000000ff */
[C---:B------:R-:W-:Y:S01]  /*1530*/  FFMA.FTZ R16, R31.reuse, R16, 0.28857114911079406738 ;  /* 0x3e93bf991f107423 */ /* 0x040fe20000010010 */
[----:B------:R-:W-:Y:S01]  /*1540*/  LOP3.LUT R9, R2, 0x4, RZ, 0x3c, !PT ;  /* 0x0000000402097812 */ /* 0x000fe200078e3cff */
[----:B------:R0:W-:Y:S01]  /*1550*/  STS [R2], R27 ;  /* 0x0000001b02007388 */ /* 0x0001e20000000800 */
[----:B------:R-:W-:Y:S01]  /*1560*/  IADD3 R23, R0, -R3, RZ ;  /* 0x8000000300177210 */ /* 0x000fe20007ffe0ff */
[----:B------:R-:W-:-:S02]  /*1570*/  FFMA.FTZ R16, R31, R16, -0.36067417263984680176 ;  /* 0xbeb8aa491f107423 */ /* 0x000fc40000010010 */
[----:B------:R1:W-:Y:S01]  /*1580*/  STS [R9+0x800], R6 ;  /* 0x0008000609007388 */ /* 0x0003e20000000800 */
[----:B------:R-:W-:Y:S01]  /*1590*/  IMAD.U32 R19, R28, 0x4, R33 ;  /* 0x000000041c137824 */ /* 0x000fe200078e0021 */
[----:B------:R-:W-:Y:S01]  /*15a0*/  LOP3.LUT R33, R29, 0x8, RZ, 0x3c, !PT ;  /* 0x000000081d217812 */ /* 0x000fe200078e3cff */
[----:B------:R-:W-:Y:S01]  /*15b0*/  FFMA.FTZ R16, R31, R16, 0.48089820146560668945 ;  /* 0x3ef6384a1f107423 */ /* 0x000fe20000010010 */
[----:B------:R2:W-:Y:S01]  /*15c0*/  STS [R9+0xc00], R7 ;  /* 0x000c000709007388 */ /* 0x0005e20000000800 */
[----:B------:R-:W-:Y:S02]  /*15d0*/  FADD R23, R23, -1 ;  /* 0xbf80000017177421 */ /* 0x000fe40000000000 */
[----:B------:R-:W-:Y:S01]  /*15e0*/  FFMA.FTZ R16, R31, R16, -0.72134751081466674805 ;  /* 0xbf38aa3b1f107423 */ /* 0x000fe20000010010 */
[----:B------:R-:W-:Y:S01]  /*15f0*/  BAR.SYNC.DEFER_BLOCKING 0x0 ;  /* 0x0000000000007b1d */ /* 0x000fe20000010000 */
[----:B------:R-:W-:Y:S02]  /*1600*/  FFMA.FTZ R12, R23, R12, -0.16845393180847167969 ;  /* 0xbe2c7f30170c7423 */ /* 0x000fe4000001000c */
[----:B------:R-:W-:-:S02]  /*1610*/  FMUL R16, R31, R16 ;  /* 0x000000101f107220 */ /* 0x000fc40000400000 */
[----:B------:R-:W-:Y:S02]  /*1620*/  IMAD R8, R30, c[0x0][0x1c8], RZ ;  /* 0x000072001e087a24 */ /* 0x000fe400078e02ff */
[C---:B------:R-:W-:Y:S02]  /*1630*/  FMUL R16, R31.reuse, R16 ;  /* 0x000000101f107220 */ /* 0x040fe40000400000 */
[----:B------:R-:W-:Y:S01]  /*1640*/  IMAD.MOV.U32 R15, RZ, RZ, c[0x0][0x1c8] ;  /* 0x00007200ff0f7624 */ /* 0x000fe200078e00ff */
[----:B0-----:R-:W-:Y:S01]  /*1650*/  LEA R2, P3, R8, R13, 0x1 ;  /* 0x0000000d08027211 */ /* 0x001fe200078608ff */
[----:B------:R-:W-:Y:S01]  /*1660*/  FFMA.FTZ R27, R31, 1.4426950216293334961, R16 ;  /* 0x3fb8aa3b1f1b7823 */ /* 0x000fe20000010010 */
[----:B------:R-:W-:Y:S01]  /*1670*/  LOP3.LUT R31, R29, 0x4, RZ, 0x3c, !PT ;  /* 0x000000041d1f7812 */ /* 0x000fe200078e3cff */
[----:B------:R-:W-:Y:S01]  /*1680*/  FFMA.FTZ R12, R23, R12, 0.1716887056827545166 ;  /* 0x3e2fcf2a170c7423 */ /* 0x000fe2000001000c */
[----:B------:R-:W-:Y:S01]  /*1690*/  LEA R10, R15, R8, 0x1 ;  /* 0x000000080f0a7211 */ /* 0x000fe200078e08ff */
[----:B------:R-:W-:Y:S01]  /*16a0*/  FADD R22, R22, R27 ;  /* 0x0000001b16167221 */ /* 0x000fe20000000000 */
[----:B------:R-:W-:Y:S01]  /*16b0*/  LEA.HI.X.SX32 R3, R8, R17, 0x1, P3 ;  /* 0x0000001108037211 */ /* 0x000fe200018f0eff */
[----:B------:R-:W-:Y:S01]  /*16c0*/  FFMA.FTZ R12, R23, R12, -0.17900948226451873779 ;  /* 0xbe374e43170c7423 */ /* 0x000fe2000001000c */
[C---:B------:R-:W-:Y:S01]  /*16d0*/  LEA R4, P4, R10.reuse, R13, 0x1 ;  /* 0x0000000d0a047211 */ /* 0x040fe200078808ff */
[----:B------:R-:W-:Y:S01]  /*16e0*/  IMAD R14, R15, 0x2, R10 ;  /* 0x000000020f0e7824 */ /* 0x000fe200078e020a */
[----:B------:R-:W-:Y:S01]  /*16f0*/  @P1 MOV R27, 0x7f800000 ;  /* 0x7f800000001b1802 */ /* 0x000fe20000000f00 */
[C---:B------:R-:W-:Y:S01]  /*1700*/  FFMA.FTZ R12, R23.reuse, R12, 0.20512372255325317383 ;  /* 0x3e520bf4170c7423 */ /* 0x040fe2000001000c */
[----:B------:R-:W-:Y:S01]  /*1710*/  LEA.HI.X.SX32 R5, R10, R17, 0x1, P4 ;  /* 0x000000110a057211 */ /* 0x000fe200020f0eff */
[----:B------:R-:W0:Y:S02]  /*1720*/  LDS R29, [R29] ;  /* 0x000000001d1d7984 */ /* 0x000e240000000800 */
[----:B------:R-:W-:Y:S01]  /*1730*/  FFMA.FTZ R16, R23, R12, -0.24046532809734344482 ;  /* 0xbe763c8b17107423 */ /* 0x000fe2000001000c */
[----:B------:R-:W-:Y:S01]  /*1740*/  LEA R12, R15, R14, 0x1 ;  /* 0x0000000e0f0c7211 */ /* 0x000fe200078e08ff */
[----:B------:R-:W3:Y:S02]  /*1750*/  LDS R31, [R31] ;  /* 0x000000001f1f7984 */ /* 0x000ee40000000800 */
[----:B------:R-:W-:Y:S01]  /*1760*/  FFMA.FTZ R24, R23, R16, 0.28857114911079406738 ;  /* 0x3e93bf9917187423 */ /* 0x000fe20000010010 */
[C---:B-1----:R-:W-:Y:S01]  /*1770*/  LEA R6, P5, R14.reuse, R13, 0x1 ;  /* 0x0000000d0e067211 */ /* 0x042fe200078a08ff */
[----:B------:R-:W-:Y:S01]  /*1780*/  IMAD R16, R15, 0x2, R12 ;  /* 0x000000020f107824 */ /* 0x000fe200078e020c */
[----:B------:R-:W1:Y:S01]  /*1790*/  LDS R33, [R33] ;  /* 0x0000000021217984 */ /* 0x000e620000000800 */
[----:B------:R-:W-:Y:S01]  /*17a0*/  FFMA.FTZ R8, R23, R24, -0.36067417263984680176 ;  /* 0xbeb8aa4917087423 */ /* 0x000fe20000010018 */
[----:B--2---:R-:W-:-:S02]  /*17b0*/  LEA.HI.X.SX32 R7, R14, R17, 0x1, P5 ;  /* 0x000000110e077211 */ /* 0x004fc400028f0eff */
[----:B------:R-:W2:Y:S01]  /*17c0*/  LDS R35, [R35] ;  /* 0x0000000023237984 */ /* 0x000ea20000000800 */
[----:B------:R-:W-:Y:S01]  /*17d0*/  LEA R24, R15, R16, 0x1 ;  /* 0x000000100f187211 */ /* 0x000fe200078e08ff */
[----:B------:R-:W-:Y:S01]  /*17e0*/  FFMA.FTZ R14, R23, R8, 0.48089820146560668945 ;  /* 0x3ef6384a170e7423 */ /* 0x000fe20000010008 */
[-C--:B------:R-:W-:Y:S02]  /*17f0*/  LEA R8, P3, R12, R13.reuse, 0x1 ;  /* 0x0000000d0c087211 */ /* 0x080fe400078608ff */
[----:B------:R-:W-:Y:S01]  /*1800*/  LEA R10, P4, R16, R13, 0x1 ;  /* 0x0000000d100a7211 */ /* 0x000fe200078808ff */
[----:B------:R-:W-:Y:S01]  /*1810*/  IMAD R26, R15, 0x2, R24 ;  /* 0x000000020f1a7824 */ /* 0x000fe200078e0218 */
[-C--:B------:R-:W-:Y:S01]  /*1820*/  LEA.HI.X.SX32 R9, R12, R17.reuse, 0x1, P3 ;  /* 0x000000110c097211 */ /* 0x080fe200018f0eff */
[----:B------:R-:W-:Y:S01]  /*1830*/  FFMA.FTZ R14, R23, R14, -0.72134751081466674805 ;  /* 0xbf38aa3b170e7423 */ /* 0x000fe2000001000e */
[----:B------:R-:W-:Y:S02]  /*1840*/  LEA.HI.X.SX32 R11, R16, R17, 0x1, P4 ;  /* 0x00000011100b7211 */ /* 0x000fe400020f0eff */
[----:B------:R-:W-:Y:S01]  /*1850*/  LEA R28, R15, R26, 0x1 ;  /* 0x0000001a0f1c7211 */ /* 0x000fe200078e08ff */
[----:B------:R-:W-:Y:S01]  /*1860*/  FMUL R30, R23, R14 ;  /* 0x0000000e171e7220 */ /* 0x000fe20000400000 */
[----:B------:R-:W-:-:S02]  /*1870*/  LEA R12, P3, R24, R13, 0x1 ;  /* 0x0000000d180c7211 */ /* 0x000fc400078608ff */
[-C--:B------:R-:W-:Y:S01]  /*1880*/  LEA R14, P4, R26, R13.reuse, 0x1 ;  /* 0x0000000d1a0e7211 */ /* 0x080fe200078808ff */
[C---:B------:R-:W-:Y:S01]  /*1890*/  FMUL R30, R23.reuse, R30 ;  /* 0x0000001e171e7220 */ /* 0x040fe20000400000 */
[----:B------:R-:W-:Y:S02]  /*18a0*/  LEA R16, P5, R28, R13, 0x1 ;  /* 0x0000000d1c107211 */ /* 0x000fe400078a08ff */
[-C--:B------:R-:W-:Y:S01]  /*18b0*/  LEA.HI.X.SX32 R13, R24, R17.reuse, 0x1, P3 ;  /* 0x00000011180d7211 */ /* 0x080fe200018f0eff */
[----:B------:R-:W-:Y:S01]  /*18c0*/  FFMA.FTZ R30, R23, 1.4426950216293334961, R30 ;  /* 0x3fb8aa3b171e7823 */ /* 0x000fe2000001001e */
[-C--:B------:R-:W-:Y:S01]  /*18d0*/  LEA.HI.X.SX32 R15, R26, R17.reuse, 0x1, P4 ;  /* 0x000000111a0f7211 */ /* 0x080fe200020f0eff */
[----:B------:R-:W-:Y:S01]  /*18e0*/  @P2 IMAD.MOV.U32 R23, RZ, RZ, 0x7f800000 ;  /* 0x7f800000ff172424 */ /* 0x000fe200078e00ff */
[----:B------:R-:W-:Y:S01]  /*18f0*/  LEA.HI.X.SX32 R17, R28, R17, 0x1, P5 ;  /* 0x000000111c117211 */ /* 0x000fe200028f0eff */
[----:B------:R-:W-:Y:S01]  /*1900*/  FADD R21, R21, R30 ;  /* 0x0000001e15157221 */ /* 0x000fe20000000000 */
[C---:B------:R-:W-:Y:S01]  /*1910*/  FSETP.NEU.AND P3, PT, R18.reuse, RZ, PT ;  /* 0x000000ff1200720b */ /* 0x040fe20003f6d000 */
[----:B------:R-:W-:Y:S01]  /*1920*/  @P2 FFMA.FTZ R22, R18, R23, +INF ;  /* 0x7f80000012162423 */ /* 0x000fe20000010017 */
[C---:B------:R-:W-:Y:S01]  /*1930*/  FSETP.NEU.AND P2, PT, R0.reuse, RZ, PT ;  /* 0x000000ff0000720b */ /* 0x040fe20003f4d000 */
[----:B0-----:R0:W-:Y:S01]  /*1940*/  STG.E.U16 [R2.64], R29 ;  /* 0x0000001d02007986 */ /* 0x0011e2000c101504 */
[----:B------:R-:W-:Y:S01]  /*1950*/  @P1 FFMA.FTZ R21, R0, R27, +INF ;  /* 0x7f80000000151423 */ /* 0x000fe2000001001b */
[----:B------:R-:W-:-:S02]  /*1960*/  LOP3.LUT R0, R34, 0x3f8, RZ, 0xc0, !PT ;  /* 0x000003f822007812 */ /* 0x000fc400078ec0ff */
[----:B---3--:R3:W-:Y:S01]  /*1970*/  STG.E.U16 [R4.64], R31 ;  /* 0x0000001f04007986 */ /* 0x0087e2000c101504 */
[----:B------:R-:W-:Y:S02]  /*1980*/  FSEL R22, R22, -INF , P3 ;  /* 0xff80000016167808 */ /* 0x000fe40001800000 */
[----:B------:R-:W-:Y:S01]  /*1990*/  FSEL R21, R21, -INF , P2 ;  /* 0xff80000015157808 */ /* 0x000fe20001000000 */
[----:B-1----:R1:W-:Y:S02]  /*19a0*/  STG.E.U16 [R6.64], R33 ;  /* 0x0000002106007986 */ /* 0x0023e4000c101504 */
[----:B------:R-:W-:Y:S01]  /*19b0*/  FFMA R22, R22, 0.69314718246459960938, R25 ;  /* 0x3f31721816167823 */ /* 0x000fe20000000019 */
[----:B0-----:R-:W-:Y:S01]  /*19c0*/  PRMT R3, R31, 0x7632, R3 ;  /* 0x000076321f037816 */ /* 0x001fe20000000003 */
[----:B--2---:R0:W-:Y:S01]  /*19d0*/  STG.E.U16 [R8.64], R35 ;  /* 0x0000002308007986 */ /* 0x0041e2000c101504 */
[----:B------:R-:W-:Y:S01]  /*19e0*/  PRMT R2, R35, 0x7632, R2 ;  /* 0x0000763223027816 */ /* 0x000fe20000000002 */
[----:B------:R-:W-:Y:S01]  /*19f0*/  FFMA R23, R21, 0.69314718246459960938, R20 ;  /* 0x3f31721815177823 */ /* 0x000fe20000000014 */
[----:B---3--:R-:W-:-:S02]  /*1a00*/  PRMT R5, R29, 0x7632, R5 ;  /* 0x000076321d057816 */ /* 0x008fc40000000005 */
[----:B-1----:R-:W-:-:S03]  /*1a10*/  PRMT R7, R33, 0x7632, R7 ;  /* 0x0000763221077816 */ /* 0x002fc60000000007 */
[----:B------:R0:W-:Y:S04]  /*1a20*/  STG.E.U16 [R10.64], R5 ;  /* 0x000000050a007986 */ /* 0x0001e8000c101504 */
[----:B------:R0:W-:Y:S04]  /*1a30*/  STG.E.U16 [R12.64], R3 ;  /* 0x000000030c007986 */ /* 0x0001e8000c101504 */
[----:B------:R0:W-:Y:S04]  /*1a40*/  STG.E.U16 [R14.64], R7 ;  /* 0x000000070e007986 */ /* 0x0001e8000c101504 */
[----:B------:R0:W-:Y:S04]  /*1a50*/  STG.E.U16 [R16.64], R2 ;  /* 0x0000000210007986 */ /* 0x0001e8000c101504 */
[----:B------:R-:W-:Y:S06]  /*1a60*/  BAR.SYNC.DEFER_BLOCKING 0x0 ;  /* 0x0000000000007b1d */ /* 0x000fec0000010000 */
[----:B------:R0:W-:Y:S04]  /*1a70*/  STS.64 [R0], R22 ;  /* 0x0000001600007388 */ /* 0x0001e80000000a00 */
[----:B------:R-:W-:Y:S06]  /*1a80*/  BAR.SYNC.DEFER_BLOCKING 0x0 ;  /* 0x0000000000007b1d */ /* 0x000fec0000010000 */
[----:B------:R-:W-:Y:S05]  /*1a90*/  @P0 EXIT ;  /* 0x000000000000094d */ /* 0x000fea0003800000 */
[----:B0-----:R-:W0:Y:S01]  /*1aa0*/  LDS R19, [R19] ;  /* 0x0000000013137984 */ /* 0x001e220000000800 */
[----:B------:R-:W-:-:S02]  /*1ab0*/  IMAD R0, R32, c[0x0][0x1cc], RZ ;  /* 0x0000730020007a24 */ /* 0x000fc400078e02ff */
[C---:B------:R-:W-:Y:S02]  /*1ac0*/  IMAD.SHL.U32 R3, R37.reuse, 0x4, RZ ;  /* 0x0000000425037824 */ /* 0x040fe400078e00ff */
[----:B------:R-:W-:Y:S01]  /*1ad0*/  IMAD.HI R37, R37, 0x4, RZ ;  /* 0x0000000425257827 */ /* 0x000fe200078e02ff */
[----:B------:R-:W-:-:S03]  /*1ae0*/  SHF.L.U32 R2, R0, 0x2, RZ ;  /* 0x0000000200027819 */ /* 0x000fc600000006ff */
[----:B------:R-:W-:Y:S01]  /*1af0*/  IMAD.HI R0, R0, 0x4, RZ ;  /* 0x0000000400007827 */ /* 0x000fe200078e02ff */
[----:B------:R-:W-:-:S04]  /*1b00*/  IADD3 R2, P0, P1, R3, c[0x0][0x180], R2 ;  /* 0x0000600003027a10 */ /* 0x000fc8000791e002 */
[----:B------:R-:W-:-:S05]  /*1b10*/  IADD3.X R3, R37, c[0x0][0x184], R0, P0, P1 ;  /* 0x0000610025037a10 */ /* 0x000fca00007e2400 */
[----:B0-----:R-:W-:Y:S01]  /*1b20*/  STG.E [R2.64], R19 ;  /* 0x0000001302007986 */ /* 0x001fe2000c101904 */
[----:B------:R-:W-:Y:S05]  /*1b30*/  EXIT ;  /* 0x000000000000794d */ /* 0x000fea0003800000 */
.L_x_2:
[----:B------:R-:W-:-:S00]  /*1b40*/  BRA `(.L_x_2) ;  /* 0xfffffff000007947 */ /* 0x000fc0000383ffff */
[----:B------:R-:W-:-:S00]  /*1b50*/  NOP ;  /* 0x0000000000007918 */ /* 0x000fc00000000000 */
        /* <DEDUP_REMOVED lines=10> */
.L_x_3:


//--------------------- .nv.global.init           --------------------------
	.section	.nv.global.init,"aw",@progbits
.nv.global.init:
	.type		_$_str,@object
	.size		_$_str,(.L_0 - _$_str)
_$_str:
        /*0000*/ 	.byte	0x5f, 0x5f, 0x43, 0x55, 0x44, 0x41, 0x5f, 0x46, 0x54, 0x5a, 0x00
.L_0:


//--------------------- .nv.shared.attn_fwd       --------------------------
	.section	.nv.shared.attn_fwd,"aw",@nobits
	.sectionflags	@""
	.align	16
